	.target	sm_90a

	.elftype	@"ET_EXEC"


//--------------------- .note.nv.tkinfo           --------------------------
	.section	.note.nv.tkinfo,"",@"SHT_NOTE"
	.sectionflags	@"SHF_NOTE_NV_TKINFO"
	.tkinfo
        /*0018*/ 	.word	0x00000002
        /*0030*/ 	.string	""
        /*0030*/ 	.string	"ptxas"
        /*0030*/ 	.string	"Cuda compilation tools, release 13.0, V13.0.88"
        /*0030*/ 	.string	"Build cuda_13.0.r13.0/compiler.36424714_0"
        /*0030*/ 	.string	"-v  -suppress-debug-info  -lineinfo  -arch sm_90a "



//--------------------- .note.nv.cuinfo           --------------------------
	.section	.note.nv.cuinfo,"",@"SHT_NOTE"
	.sectionflags	@"SHF_NOTE_NV_CUINFO"
        /*0018*/ 	.short	0x0002
        /*001a*/ 	.short	0x005a
        /*001c*/ 	.short	0x0082
	.zero		2


//--------------------- .nv.info                  --------------------------
	.section	.nv.info,"",@"SHT_CUDA_INFO"
	.align	4


	//----- nvinfo : EIATTR_REGCOUNT
	.align		4
        /*0000*/ 	.byte	0x04, 0x2f
        /*0002*/ 	.short	(.L_1 - .L_0)
	.align		4
.L_0:
        /*0004*/ 	.word	index@(gluon_mma)
        /*0008*/ 	.word	0x000000ff


	//----- nvinfo : EIATTR_FRAME_SIZE
	.align		4
.L_1:
        /*000c*/ 	.byte	0x04, 0x11
        /*000e*/ 	.short	(.L_3 - .L_2)
	.align		4
.L_2:
        /*0010*/ 	.word	index@(gluon_mma)
        /*0014*/ 	.word	0x000002c0


	//----- nvinfo : EIATTR_MIN_STACK_SIZE
	.align		4
.L_3:
        /*0018*/ 	.byte	0x04, 0x12
        /*001a*/ 	.short	(.L_5 - .L_4)
	.align		4
.L_4:
        /*001c*/ 	.word	index@(gluon_mma)
        /*0020*/ 	.word	0x000002c0
.L_5:


//--------------------- .nv.compat                --------------------------
	.section	.nv.compat,"",@"SHT_CUDA_COMPAT_INFO"
	.align	4
        /*0000*/ 	.byte	0x02, 0x09, 0x01, 0x00, 0x02, 0x02, 0x04, 0x00, 0x02, 0x05, 0x05, 0x00, 0x03, 0x07, 0x01, 0x01
        /*0010*/ 	.byte	0x02, 0x03, 0x00, 0x00, 0x02, 0x06, 0x01, 0x00, 0x04, 0x0b, 0x08, 0x00, 0x00, 0x00, 0x00, 0x00
        /*0020*/ 	.byte	0x00, 0x00, 0x00, 0x00


//--------------------- .nv.info.gluon_mma        --------------------------
	.section	.nv.info.gluon_mma,"",@"SHT_CUDA_INFO"
	.sectionflags	@""
	.align	4


	//----- nvinfo : EIATTR_CUDA_API_VERSION
	.align		4
        /*0000*/ 	.byte	0x04, 0x37
        /*0002*/ 	.short	(.L_7 - .L_6)
.L_6:
        /*0004*/ 	.word	0x00000082


	//----- nvinfo : EIATTR_KPARAM_INFO
	.align		4
.L_7:
        /*0008*/ 	.byte	0x04, 0x17
        /*000a*/ 	.short	(.L_9 - .L_8)
.L_8:
        /*000c*/ 	.word	0x00000000
        /*0010*/ 	.short	0x0004
        /*0012*/ 	.short	0x0020
        /*0014*/ 	.byte	0x00, 0xf4, 0x21, 0x00


	//----- nvinfo : EIATTR_KPARAM_INFO
	.align		4
.L_9:
        /*0018*/ 	.byte	0x04, 0x17
        /*001a*/ 	.short	(.L_11 - .L_10)
.L_10:
        /*001c*/ 	.word	0x00000000
        /*0020*/ 	.short	0x0003
        /*0022*/ 	.short	0x0018
        /*0024*/ 	.byte	0x00, 0xf4, 0x21, 0x00


	//----- nvinfo : EIATTR_KPARAM_INFO
	.align		4
.L_11:
        /*0028*/ 	.byte	0x04, 0x17
        /*002a*/ 	.short	(.L_13 - .L_12)
.L_12:
        /*002c*/ 	.word	0x00000000
        /*0030*/ 	.short	0x0002
        /*0032*/ 	.short	0x0010
        /*0034*/ 	.byte	0x00, 0xf4, 0x21, 0x00


	//----- nvinfo : EIATTR_KPARAM_INFO
	.align		4
.L_13:
        /*0038*/ 	.byte	0x04, 0x17
        /*003a*/ 	.short	(.L_15 - .L_14)
.L_14:
        /*003c*/ 	.word	0x00000000
        /*0040*/ 	.short	0x0001
        /*0042*/ 	.short	0x0008
        /*0044*/ 	.byte	0x00, 0xf4, 0x21, 0x00


	//----- nvinfo : EIATTR_KPARAM_INFO
	.align		4
.L_15:
        /*0048*/ 	.byte	0x04, 0x17
        /*004a*/ 	.short	(.L_17 - .L_16)
.L_16:
        /*004c*/ 	.word	0x00000000
        /*0050*/ 	.short	0x0000
        /*0052*/ 	.short	0x0000
        /*0054*/ 	.byte	0x00, 0xf4, 0x21, 0x00


	//----- nvinfo : EIATTR_SPARSE_MMA_MASK
	.align		4
.L_17:
        /*0058*/ 	.byte	0x03, 0x50
        /*005a*/ 	.short	0x0000


	//----- nvinfo : EIATTR_MAXREG_COUNT
	.align		4
        /*005c*/ 	.byte	0x03, 0x1b
        /*005e*/ 	.short	0x00ff


	//----- nvinfo : EIATTR_NUM_BARRIERS
	.align		4
        /*0060*/ 	.byte	0x02, 0x4c
        /*0062*/ 	.byte	0x01
	.zero		1


	//----- nvinfo : EIATTR_ANNOTATIONS
	.align		4
        /*0064*/ 	.byte	0x04, 0x55
        /*0066*/ 	.short	(.L_19 - .L_18)


	//   ....[0]....
.L_18:
        /*0068*/ 	.word	0x00000001
        /*006c*/ 	.byte	0xa0, 0x11, 0x00, 0x00, 0x01, 0x00, 0x00, 0x00, 0xb0, 0x11, 0x00, 0x00, 0x01, 0x00, 0x00, 0x00
        /* <DEDUP_REMOVED lines=148> */
        /*09bc*/ 	.byte	0xb0, 0x5b, 0x00, 0x00, 0x01, 0x00, 0x00, 0x00, 0xc0, 0x5b, 0x00, 0x00


	//----- nvinfo : EIATTR_MERCURY_ISA_VERSION
	.align		4
.L_19:
        /*09c8*/ 	.byte	0x03, 0x5f
        /*09ca*/ 	.short	0x0101


	//----- nvinfo : EIATTR_EXIT_INSTR_OFFSETS
	.align		4
        /*09cc*/ 	.byte	0x04, 0x1c
        /*09ce*/ 	.short	(.L_21 - .L_20)


	//   ....[0]....
.L_20:
        /*09d0*/ 	.word	0x00005d30


	//----- nvinfo : EIATTR_REQNTID
	.align		4
.L_21:
        /*09d4*/ 	.byte	0x04, 0x10
        /*09d6*/ 	.short	(.L_23 - .L_22)
.L_22:
        /*09d8*/ 	.word	0x00000080
        /*09dc*/ 	.word	0x00000001
        /*09e0*/ 	.word	0x00000001


	//----- nvinfo : EIATTR_CBANK_PARAM_SIZE
	.align		4
.L_23:
        /*09e4*/ 	.byte	0x03, 0x19
        /*09e6*/ 	.short	0x0028


	//----- nvinfo : EIATTR_PARAM_CBANK
	.align		4
        /*09e8*/ 	.byte	0x04, 0x0a
        /*09ea*/ 	.short	(.L_25 - .L_24)
	.align		4
.L_24:
        /*09ec*/ 	.word	index@(.nv.constant0.gluon_mma)
        /*09f0*/ 	.short	0x0210
        /*09f2*/ 	.short	0x0028


	//----- nvinfo : EIATTR_SW_WAR
	.align		4
.L_25:
        /*09f4*/ 	.byte	0x04, 0x36
        /*09f6*/ 	.short	(.L_27 - .L_26)
.L_26:
        /*09f8*/ 	.word	0x00000008
.L_27:


//--------------------- .nv.callgraph             --------------------------
	.section	.nv.callgraph,"",@"SHT_CUDA_CALLGRAPH"
	.align	4
	.sectionentsize	8
	.align		4
        /*0000*/ 	.word	0x00000000
	.align		4
        /*0004*/ 	.word	0xffffffff
	.align		4
        /*0008*/ 	.word	0x00000000
	.align		4
        /*000c*/ 	.word	0xfffffffe
	.align		4
        /*0010*/ 	.word	0x00000000
	.align		4
        /*0014*/ 	.word	0xfffffffd
	.align		4
        /*0018*/ 	.word	0x00000000
	.align		4
        /*001c*/ 	.word	0xfffffffc


//--------------------- .text.gluon_mma           --------------------------
	.section	.text.gluon_mma,"ax",@progbits
	.align	128
        .global         gluon_mma
        .type           gluon_mma,@function
        .size           gluon_mma,(.L_x_1 - gluon_mma)
        .other          gluon_mma,@"STO_CUDA_ENTRY STV_DEFAULT"
gluon_mma:
.text.gluon_mma:
[----:B------:R-:W0:Y:S01]  /*0000*/  LDC R1, c[0x0][0x28] ;  /* 0x00000a00ff017b82 */ /* 0x000e220000000800 */
[----:B------:R-:W1:Y:S01]  /*0010*/  S2R R2, SR_TID.X ;  /* 0x0000000000027919 */ /* 0x000e620000002100 */
[----:B------:R-:W-:Y:S01]  /*0020*/  ULDC.64 UR4, c[0x0][0x210] ;  /* 0x0000840000047ab9 */ /* 0x000fe20000000a00 */
[----:B------:R-:W-:-:S05]  /*0030*/  ULDC.64 UR12, c[0x0][0x208] ;  /* 0x00008200000c7ab9 */ /* 0x000fca0000000a00 */
[----:B------:R-:W2:Y:S01]  /*0040*/  LDC.64 R70, c[0x0][0x218] ;  /* 0x00008600ff467b82 */ /* 0x000ea20000000a00 */
[----:B0-----:R-:W-:-:S07]  /*0050*/  VIADD R1, R1, 0xfffffd40 ;  /* 0xfffffd4001017836 */ /* 0x001fce0000000000 */
[----:B------:R-:W0:Y:S08]  /*0060*/  S2UR UR8, SR_CgaCtaId ;  /* 0x00000000000879c3 */ /* 0x000e300000008800 */
[----:B------:R-:W3:Y:S01]  /*0070*/  LDC.64 R172, c[0x0][0x220] ;  /* 0x00008800ffac7b82 */ /* 0x000ee20000000a00 */
[----:B-1----:R-:W-:Y:S02]  /*0080*/  SHF.R.U32.HI R3, RZ, 0x5, R2 ;  /* 0x00000005ff037819 */ /* 0x002fe40000011602 */
[----:B------:R-:W-:-:S02]  /*0090*/  LOP3.LUT R25, R2, 0x60, RZ, 0xc0, !PT ;  /* 0x0000006002197812 */ /* 0x000fc400078ec0ff */
[----:B------:R-:W-:Y:S02]  /*00a0*/  SGXT.U32 R3, R3, 0x2 ;  /* 0x000000020303781a */ /* 0x000fe40000000000 */
[----:B------:R-:W-:Y:S02]  /*00b0*/  IADD3 R16, P0, R25, UR4, RZ ;  /* 0x0000000419107c10 */ /* 0x000fe4000ff1e0ff */
[----:B------:R-:W-:Y:S02]  /*00c0*/  LOP3.LUT R5, R3, 0x4, RZ, 0xfc, !PT ;  /* 0x0000000403057812 */ /* 0x000fe400078efcff */
[----:B------:R-:W-:Y:S02]  /*00d0*/  IADD3.X R17, RZ, UR5, RZ, P0, !PT ;  /* 0x00000005ff117c10 */ /* 0x000fe400087fe4ff */
[----:B------:R-:W-:Y:S01]  /*00e0*/  LOP3.LUT R0, R2, 0xf, RZ, 0xc0, !PT ;  /* 0x0000000f02007812 */ /* 0x000fe200078ec0ff */
[----:B------:R-:W-:Y:S01]  /*00f0*/  IMAD.SHL.U32 R4, R5, 0x10, RZ ;  /* 0x0000001005047824 */ /* 0x000fe200078e00ff */
[----:B------:R-:W-:-:S02]  /*0100*/  LOP3.LUT R13, R3, 0x14, RZ, 0xfc, !PT ;  /* 0x00000014030d7812 */ /* 0x000fc400078efcff */
[----:B------:R-:W-:Y:S01]  /*0110*/  LOP3.LUT R7, R3, 0x8, RZ, 0xfc, !PT ;  /* 0x0000000803077812 */ /* 0x000fe200078efcff */
[----:B------:R-:W-:Y:S01]  /*0120*/  IMAD.WIDE.U32 R16, R0, 0x2, R16 ;  /* 0x0000000200107825 */ /* 0x000fe200078e0010 */
[----:B------:R-:W-:Y:S02]  /*0130*/  LEA R18, P1, R5, UR4, 0x5 ;  /* 0x0000000405127c11 */ /* 0x000fe4000f8228ff */
[----:B------:R-:W-:Y:S01]  /*0140*/  LOP3.LUT R9, R3, 0xc, RZ, 0xfc, !PT ;  /* 0x0000000c03097812 */ /* 0x000fe200078efcff */
[----:B------:R-:W-:Y:S01]  /*0150*/  IMAD.SHL.U32 R14, R13, 0x10, RZ ;  /* 0x000000100d0e7824 */ /* 0x000fe200078e00ff */
[----:B------:R-:W-:Y:S01]  /*0160*/  LOP3.LUT R15, R3, 0x18, RZ, 0xfc, !PT ;  /* 0x00000018030f7812 */ /* 0x000fe200078efcff */
[----:B------:R-:W-:Y:S01]  /*0170*/  IMAD.SHL.U32 R8, R7, 0x10, RZ ;  /* 0x0000001007087824 */ /* 0x000fe200078e00ff */
[----:B------:R-:W-:Y:S02]  /*0180*/  LOP3.LUT R11, R3, 0x10, RZ, 0xfc, !PT ;  /* 0x00000010030b7812 */ /* 0x000fe400078efcff */
[----:B------:R-:W-:-:S02]  /*0190*/  LEA R30, P3, R13, UR4, 0x5 ;  /* 0x000000040d1e7c11 */ /* 0x000fc4000f8628ff */
[----:B------:R-:W-:Y:S02]  /*01a0*/  LEA.HI.X R19, R4, UR5, RZ, 0x1, P1 ;  /* 0x0000000504137c11 */ /* 0x000fe400088f0cff */
[----:B------:R-:W-:Y:S01]  /*01b0*/  LEA R22, P0, R7, UR4, 0x5 ;  /* 0x0000000407167c11 */ /* 0x000fe2000f8028ff */
[----:B------:R1:W4:Y:S01]  /*01c0*/  LDG.E.U16 R4, desc[UR12][R16.64] ;  /* 0x0000000c10047981 */ /* 0x000322000c1e1500 */
[C---:B------:R-:W-:Y:S01]  /*01d0*/  IMAD.SHL.U32 R10, R9.reuse, 0x10, RZ ;  /* 0x00000010090a7824 */ /* 0x040fe200078e00ff */
[----:B------:R-:W-:Y:S01]  /*01e0*/  LEA R26, P1, R9, UR4, 0x5 ;  /* 0x00000004091a7c11 */ /* 0x000fe2000f8228ff */
[----:B------:R-:W-:Y:S01]  /*01f0*/  IMAD.WIDE.U32 R18, R0, 0x2, R18 ;  /* 0x0000000200127825 */ /* 0x000fe200078e0012 */
[C---:B------:R-:W-:Y:S02]  /*0200*/  SHF.L.U32 R12, R11.reuse, 0x4, RZ ;  /* 0x000000040b0c7819 */ /* 0x040fe400000006ff */
[----:B------:R-:W-:Y:S02]  /*0210*/  LEA R28, P2, R11, UR4, 0x5 ;  /* 0x000000040b1c7c11 */ /* 0x000fe4000f8428ff */
[C---:B------:R-:W-:Y:S01]  /*0220*/  LEA R32, P4, R15.reuse, UR4, 0x5 ;  /* 0x000000040f207c11 */ /* 0x040fe2000f8828ff */
[----:B------:R5:W3:Y:S01]  /*0230*/  LDG.E.U16 R6, desc[UR12][R18.64] ;  /* 0x0000000c12067981 */ /* 0x000ae2000c1e1500 */
[----:B-1----:R-:W-:Y:S01]  /*0240*/  IMAD.SHL.U32 R16, R15, 0x10, RZ ;  /* 0x000000100f107824 */ /* 0x002fe200078e00ff */
[----:B------:R-:W-:-:S02]  /*0250*/  LEA.HI.X R31, R14, UR5, RZ, 0x1, P3 ;  /* 0x000000050e1f7c11 */ /* 0x000fc400098f0cff */
[----:B------:R-:W-:Y:S02]  /*0260*/  LEA.HI.X R23, R8, UR5, RZ, 0x1, P0 ;  /* 0x0000000508177c11 */ /* 0x000fe400080f0cff */
[----:B------:R-:W-:Y:S01]  /*0270*/  LEA.HI.X R27, R10, UR5, RZ, 0x1, P1 ;  /* 0x000000050a1b7c11 */ /* 0x000fe200088f0cff */
[----:B------:R-:W-:Y:S01]  /*0280*/  IMAD.WIDE.U32 R30, R0, 0x2, R30 ;  /* 0x00000002001e7825 */ /* 0x000fe200078e001e */
[----:B------:R-:W-:Y:S02]  /*0290*/  LEA.HI.X R29, R12, UR5, RZ, 0x1, P2 ;  /* 0x000000050c1d7c11 */ /* 0x000fe400090f0cff */
[----:B------:R-:W-:Y:S01]  /*02a0*/  LEA.HI.X R33, R16, UR5, RZ, 0x1, P4 ;  /* 0x0000000510217c11 */ /* 0x000fe2000a0f0cff */
[C---:B------:R-:W-:Y:S01]  /*02b0*/  IMAD.WIDE.U32 R22, R0.reuse, 0x2, R22 ;  /* 0x0000000200167825 */ /* 0x040fe200078e0016 */
[C---:B------:R-:W-:Y:S01]  /*02c0*/  LOP3.LUT R251, R3.reuse, 0x28, RZ, 0xfc, !PT ;  /* 0x0000002803fb7812 */ /* 0x040fe200078efcff */
[----:B------:R1:W3:Y:S01]  /*02d0*/  LDG.E.U16 R14, desc[UR12][R30.64] ;  /* 0x0000000c1e0e7981 */ /* 0x0002e2000c1e1500 */
[C---:B------:R-:W-:Y:S01]  /*02e0*/  LOP3.LUT R17, R3.reuse, 0x1c, RZ, 0xfc, !PT ;  /* 0x0000001c03117812 */ /* 0x040fe200078efcff */
[C---:B------:R-:W-:Y:S01]  /*02f0*/  IMAD.WIDE.U32 R26, R0.reuse, 0x2, R26 ;  /* 0x00000002001a7825 */ /* 0x040fe200078e001a */
[C---:B-----5:R-:W-:Y:S01]  /*0300*/  LOP3.LUT R19, R3.reuse, 0x20, RZ, 0xfc, !PT ;  /* 0x0000002003137812 */ /* 0x060fe200078efcff */
[----:B------:R5:W4:Y:S01]  /*0310*/  LDG.E.U16 R8, desc[UR12][R22.64] ;  /* 0x0000000c16087981 */ /* 0x000b22000c1e1500 */
[C---:B------:R-:W-:Y:S01]  /*0320*/  LOP3.LUT R21, R3.reuse, 0x24, RZ, 0xfc, !PT ;  /* 0x0000002403157812 */ /* 0x040fe200078efcff */
[C---:B------:R-:W-:Y:S01]  /*0330*/  IMAD.WIDE.U32 R28, R0.reuse, 0x2, R28 ;  /* 0x00000002001c7825 */ /* 0x040fe200078e001c */
[----:B------:R-:W-:Y:S01]  /*0340*/  LOP3.LUT R249, R3, 0x2c, RZ, 0xfc, !PT ;  /* 0x0000002c03f97812 */ /* 0x000fe200078efcff */
[----:B------:R2:W3:Y:S02]  /*0350*/  LDG.E.U16 R10, desc[UR12][R26.64] ;  /* 0x0000000c1a0a7981 */ /* 0x0004e4000c1e1500 */
[----:B------:R-:W-:Y:S01]  /*0360*/  IMAD.WIDE.U32 R32, R0, 0x2, R32 ;  /* 0x0000000200207825 */ /* 0x000fe200078e0020 */
[C---:B-1----:R-:W-:Y:S01]  /*0370*/  SHF.L.U32 R31, R251.reuse, 0x4, RZ ;  /* 0x00000004fb1f7819 */ /* 0x042fe200000006ff */
[----:B------:R1:W3:Y:S01]  /*0380*/  LDG.E.U16 R12, desc[UR12][R28.64] ;  /* 0x0000000c1c0c7981 */ /* 0x0002e2000c1e1500 */
[----:B------:R-:W-:-:S02]  /*0390*/  LEA R30, P3, R251, UR4, 0x5 ;  /* 0x00000004fb1e7c11 */ /* 0x000fc4000f8628ff */
[C---:B------:R-:W-:Y:S01]  /*03a0*/  SHF.L.U32 R18, R17.reuse, 0x4, RZ ;  /* 0x0000000411127819 */ /* 0x040fe200000006ff */
[----:B------:R0:W3:Y:S01]  /*03b0*/  LDG.E.U16 R16, desc[UR12][R32.64] ;  /* 0x0000000c20107981 */ /* 0x0000e2000c1e1500 */
[----:B-----5:R-:W-:Y:S01]  /*03c0*/  LEA R22, P0, R17, UR4, 0x5 ;  /* 0x0000000411167c11 */ /* 0x020fe2000f8028ff */
[C---:B------:R-:W-:Y:S01]  /*03d0*/  IMAD.SHL.U32 R20, R19.reuse, 0x10, RZ ;  /* 0x0000001013147824 */ /* 0x040fe200078e00ff */
[----:B--2---:R-:W-:Y:S01]  /*03e0*/  LEA R26, P1, R19, UR4, 0x5 ;  /* 0x00000004131a7c11 */ /* 0x004fe2000f8228ff */
[----:B------:R-:W-:Y:S01]  /*03f0*/  IMAD.SHL.U32 R24, R21, 0x10, RZ ;  /* 0x0000001015187824 */ /* 0x000fe200078e00ff */
[----:B------:R-:W-:Y:S02]  /*0400*/  LEA.HI.X R31, R31, UR5, RZ, 0x1, P3 ;  /* 0x000000051f1f7c11 */ /* 0x000fe400098f0cff */
[----:B-1----:R-:W-:Y:S02]  /*0410*/  LEA R28, P2, R21, UR4, 0x5 ;  /* 0x00000004151c7c11 */ /* 0x002fe4000f8428ff */
[----:B------:R-:W-:Y:S01]  /*0420*/  LEA.HI.X R23, R18, UR5, RZ, 0x1, P0 ;  /* 0x0000000512177c11 */ /* 0x000fe200080f0cff */
[C---:B0-----:R-:W-:Y:S01]  /*0430*/  IMAD.SHL.U32 R33, R249.reuse, 0x10, RZ ;  /* 0x00000010f9217824 */ /* 0x041fe200078e00ff */
[----:B------:R-:W-:Y:S01]  /*0440*/  LEA R32, P4, R249, UR4, 0x5 ;  /* 0x00000004f9207c11 */ /* 0x000fe2000f8828ff */
[----:B------:R-:W-:Y:S01]  /*0450*/  IMAD.WIDE.U32 R30, R0, 0x2, R30 ;  /* 0x00000002001e7825 */ /* 0x000fe200078e001e */
[----:B------:R-:W-:-:S02]  /*0460*/  LEA.HI.X R27, R20, UR5, RZ, 0x1, P1 ;  /* 0x00000005141b7c11 */ /* 0x000fc400088f0cff */
[----:B------:R-:W-:Y:S01]  /*0470*/  LEA.HI.X R29, R24, UR5, RZ, 0x1, P2 ;  /* 0x00000005181d7c11 */ /* 0x000fe200090f0cff */
[C---:B------:R-:W-:Y:S01]  /*0480*/  IMAD.WIDE.U32 R22, R0.reuse, 0x2, R22 ;  /* 0x0000000200167825 */ /* 0x040fe200078e0016 */
[----:B------:R-:W-:Y:S01]  /*0490*/  LEA.HI.X R33, R33, UR5, RZ, 0x1, P4 ;  /* 0x0000000521217c11 */ /* 0x000fe2000a0f0cff */
[----:B------:R0:W2:Y:S01]  /*04a0*/  LDG.E.U16 R45, desc[UR12][R30.64] ;  /* 0x0000000c1e2d7981 */ /* 0x0000a2000c1e1500 */
[C---:B------:R-:W-:Y:S02]  /*04b0*/  LOP3.LUT R247, R3.reuse, 0x30, RZ, 0xfc, !PT ;  /* 0x0000003003f77812 */ /* 0x040fe400078efcff */
[C---:B------:R-:W-:Y:S01]  /*04c0*/  LOP3.LUT R241, R3.reuse, 0x3c, RZ, 0xfc, !PT ;  /* 0x0000003c03f17812 */ /* 0x040fe200078efcff */
[C---:B------:R-:W-:Y:S01]  /*04d0*/  IMAD.WIDE.U32 R26, R0.reuse, 0x2, R26 ;  /* 0x00000002001a7825 */ /* 0x040fe200078e001a */
[C---:B------:R-:W-:Y:S01]  /*04e0*/  LOP3.LUT R243, R3.reuse, 0x38, RZ, 0xfc, !PT ;  /* 0x0000003803f37812 */ /* 0x040fe200078efcff */
[----:B------:R1:W5:Y:S02]  /*04f0*/  LDG.E.U16 R42, desc[UR12][R22.64] ;  /* 0x0000000c162a7981 */ /* 0x000364000c1e1500 */
[C---:B------:R-:W-:Y:S01]  /*0500*/  IMAD.WIDE.U32 R28, R0.reuse, 0x2, R28 ;  /* 0x00000002001c7825 */ /* 0x040fe200078e001c */
[C---:B------:R-:W-:Y:S01]  /*0510*/  LOP3.LUT R245, R3.reuse, 0x34, RZ, 0xfc, !PT ;  /* 0x0000003403f57812 */ /* 0x040fe200078efcff */
[----:B------:R1:W2:Y:S02]  /*0520*/  LDG.E.U16 R43, desc[UR12][R26.64] ;  /* 0x0000000c1a2b7981 */ /* 0x0002a4000c1e1500 */
[----:B------:R-:W-:Y:S01]  /*0530*/  IMAD.WIDE.U32 R32, R0, 0x2, R32 ;  /* 0x0000000200207825 */ /* 0x000fe200078e0020 */
[----:B------:R-:W-:Y:S01]  /*0540*/  LOP3.LUT R239, R3, 0x40, RZ, 0xfc, !PT ;  /* 0x0000004003ef7812 */ /* 0x000fe200078efcff */
[----:B------:R1:W5:Y:S01]  /*0550*/  LDG.E.U16 R44, desc[UR12][R28.64] ;  /* 0x0000000c1c2c7981 */ /* 0x000362000c1e1500 */
[----:B0-----:R-:W-:Y:S01]  /*0560*/  LEA R30, P3, R241, UR4, 0x5 ;  /* 0x00000004f11e7c11 */ /* 0x001fe2000f8628ff */
[C---:B------:R-:W-:Y:S01]  /*0570*/  IMAD.SHL.U32 R18, R247.reuse, 0x10, RZ ;  /* 0x00000010f7127824 */ /* 0x040fe200078e00ff */
[----:B-1----:R-:W-:Y:S01]  /*0580*/  LEA R22, P0, R247, UR4, 0x5 ;  /* 0x00000004f7167c11 */ /* 0x002fe2000f8028ff */
[----:B------:R-:W-:Y:S01]  /*0590*/  IMAD.SHL.U32 R31, R241, 0x10, RZ ;  /* 0x00000010f11f7824 */ /* 0x000fe200078e00ff */
[----:B------:R0:W5:Y:S01]  /*05a0*/  LDG.E.U16 R46, desc[UR12][R32.64] ;  /* 0x0000000c202e7981 */ /* 0x000162000c1e1500 */
[----:B------:R-:W-:Y:S01]  /*05b0*/  IMAD.SHL.U32 R24, R243, 0x10, RZ ;  /* 0x00000010f3187824 */ /* 0x000fe200078e00ff */
[----:B------:R-:W-:-:S02]  /*05c0*/  SHF.L.U32 R20, R245, 0x4, RZ ;  /* 0x00000004f5147819 */ /* 0x000fc400000006ff */
[----:B------:R-:W-:Y:S02]  /*05d0*/  LEA R26, P1, R245, UR4, 0x5 ;  /* 0x00000004f51a7c11 */ /* 0x000fe4000f8228ff */
[----:B------:R-:W-:Y:S02]  /*05e0*/  LEA R28, P2, R243, UR4, 0x5 ;  /* 0x00000004f31c7c11 */ /* 0x000fe4000f8428ff */
[----:B------:R-:W-:Y:S02]  /*05f0*/  LEA.HI.X R23, R18, UR5, RZ, 0x1, P0 ;  /* 0x0000000512177c11 */ /* 0x000fe400080f0cff */
[C---:B0-----:R-:W-:Y:S02]  /*0600*/  SHF.L.U32 R33, R239.reuse, 0x4, RZ ;  /* 0x00000004ef217819 */ /* 0x041fe400000006ff */
[----:B------:R-:W-:Y:S02]  /*0610*/  LEA R32, P4, R239, UR4, 0x5 ;  /* 0x00000004ef207c11 */ /* 0x000fe4000f8828ff */
[----:B------:R-:W-:-:S02]  /*0620*/  LEA.HI.X R31, R31, UR5, RZ, 0x1, P3 ;  /* 0x000000051f1f7c11 */ /* 0x000fc400098f0cff */
[----:B------:R-:W-:Y:S02]  /*0630*/  LEA.HI.X R27, R20, UR5, RZ, 0x1, P1 ;  /* 0x00000005141b7c11 */ /* 0x000fe400088f0cff */
[----:B------:R-:W-:Y:S01]  /*0640*/  LEA.HI.X R29, R24, UR5, RZ, 0x1, P2 ;  /* 0x00000005181d7c11 */ /* 0x000fe200090f0cff */
[C---:B------:R-:W-:Y:S01]  /*0650*/  IMAD.WIDE.U32 R22, R0.reuse, 0x2, R22 ;  /* 0x0000000200167825 */ /* 0x040fe200078e0016 */
[----:B------:R-:W-:Y:S02]  /*0660*/  LEA.HI.X R33, R33, UR5, RZ, 0x1, P4 ;  /* 0x0000000521217c11 */ /* 0x000fe4000a0f0cff */
[C---:B------:R-:W-:Y:S01]  /*0670*/  LOP3.LUT R237, R3.reuse, 0x44, RZ, 0xfc, !PT ;  /* 0x0000004403ed7812 */ /* 0x040fe200078efcff */
[C---:B------:R-:W-:Y:S01]  /*0680*/  IMAD.WIDE.U32 R30, R0.reuse, 0x2, R30 ;  /* 0x00000002001e7825 */ /* 0x040fe200078e001e */
[C---:B------:R-:W-:Y:S01]  /*0690*/  LOP3.LUT R233, R3.reuse, 0x4c, RZ, 0xfc, !PT ;  /* 0x0000004c03e97812 */ /* 0x040fe200078efcff */
[----:B------:R0:W5:Y:S01]  /*06a0*/  LDG.E.U16 R47, desc[UR12][R22.64] ;  /* 0x0000000c162f7981 */ /* 0x000162000c1e1500 */
[C---:B------:R-:W-:Y:S01]  /*06b0*/  LOP3.LUT R235, R3.reuse, 0x48, RZ, 0xfc, !PT ;  /* 0x0000004803eb7812 */ /* 0x040fe200078efcff */
[C---:B------:R-:W-:Y:S01]  /*06c0*/  IMAD.WIDE.U32 R26, R0.reuse, 0x2, R26 ;  /* 0x00000002001a7825 */ /* 0x040fe200078e001a */
[C---:B------:R-:W-:Y:S01]  /*06d0*/  LOP3.LUT R155, R3.reuse, 0x50, RZ, 0xfc, !PT ;  /* 0x00000050039b7812 */ /* 0x040fe200078efcff */
[----:B------:R1:W5:Y:S01]  /*06e0*/  LDG.E.U16 R50, desc[UR12][R30.64] ;  /* 0x0000000c1e327981 */ /* 0x000362000c1e1500 */
[----:B------:R-:W-:Y:S01]  /*06f0*/  LOP3.LUT R153, R3, 0x54, RZ, 0xfc, !PT ;  /* 0x0000005403997812 */ /* 0x000fe200078efcff */
[C---:B------:R-:W-:Y:S01]  /*0700*/  IMAD.WIDE.U32 R28, R0.reuse, 0x2, R28 ;  /* 0x00000002001c7825 */ /* 0x040fe200078e001c */
[----:B------:R-:W-:Y:S01]  /*0710*/  SHF.L.U32 R24, R233, 0x4, RZ ;  /* 0x00000004e9187819 */ /* 0x000fe200000006ff */
[----:B------:R1:W5:Y:S02]  /*0720*/  LDG.E.U16 R48, desc[UR12][R26.64] ;  /* 0x0000000c1a307981 */ /* 0x000364000c1e1500 */
[----:B------:R-:W-:Y:S01]  /*0730*/  IMAD.WIDE.U32 R32, R0, 0x2, R32 ;  /* 0x0000000200207825 */ /* 0x000fe200078e0020 */
[C---:B0-----:R-:W-:Y:S01]  /*0740*/  LEA R22, P0, R237.reuse, UR4, 0x5 ;  /* 0x00000004ed167c11 */ /* 0x041fe2000f8028ff */
[----:B------:R0:W5:Y:S02]  /*0750*/  LDG.E.U16 R49, desc[UR12][R28.64] ;  /* 0x0000000c1c317981 */ /* 0x000164000c1e1500 */
[----:B------:R-:W-:Y:S01]  /*0760*/  IMAD.SHL.U32 R18, R237, 0x10, RZ ;  /* 0x00000010ed127824 */ /* 0x000fe200078e00ff */
[----:B-1----:R-:W-:Y:S01]  /*0770*/  LEA R30, P2, R233, UR4, 0x5 ;  /* 0x00000004e91e7c11 */ /* 0x002fe2000f8428ff */
[----:B------:R-:W-:Y:S01]  /*0780*/  IMAD.SHL.U32 R20, R235, 0x10, RZ ;  /* 0x00000010eb147824 */ /* 0x000fe200078e00ff */
[----:B------:R1:W5:Y:S01]  /*0790*/  LDG.E.U16 R51, desc[UR12][R32.64] ;  /* 0x0000000c20337981 */ /* 0x000362000c1e1500 */
[----:B------:R-:W-:Y:S01]  /*07a0*/  IMAD.SHL.U32 R26, R155, 0x10, RZ ;  /* 0x000000109b1a7824 */ /* 0x000fe200078e00ff */
[C---:B------:R-:W-:Y:S01]  /*07b0*/  LEA R34, P4, R153.reuse, UR4, 0x5 ;  /* 0x0000000499227c11 */ /* 0x040fe2000f8828ff */
[----:B------:R-:W-:Y:S01]  /*07c0*/  IMAD.SHL.U32 R27, R153, 0x10, RZ ;  /* 0x00000010991b7824 */ /* 0x000fe200078e00ff */
[----:B------:R-:W-:-:S02]  /*07d0*/  LEA.HI.X R23, R18, UR5, RZ, 0x1, P0 ;  /* 0x0000000512177c11 */ /* 0x000fc400080f0cff */
[----:B0-----:R-:W-:Y:S02]  /*07e0*/  LEA R28, P1, R235, UR4, 0x5 ;  /* 0x00000004eb1c7c11 */ /* 0x001fe4000f8228ff */
[----:B------:R-:W-:Y:S02]  /*07f0*/  LEA.HI.X R31, R24, UR5, RZ, 0x1, P2 ;  /* 0x00000005181f7c11 */ /* 0x000fe400090f0cff */
[----:B-1----:R-:W-:Y:S02]  /*0800*/  LEA R32, P3, R155, UR4, 0x5 ;  /* 0x000000049b207c11 */ /* 0x002fe4000f8628ff */
[----:B------:R-:W-:Y:S01]  /*0810*/  LEA.HI.X R29, R20, UR5, RZ, 0x1, P1 ;  /* 0x00000005141d7c11 */ /* 0x000fe200088f0cff */
[----:B------:R-:W-:Y:S01]  /*0820*/  IMAD.WIDE.U32 R30, R0, 0x2, R30 ;  /* 0x00000002001e7825 */ /* 0x000fe200078e001e */
[----:B------:R-:W-:Y:S02]  /*0830*/  LEA.HI.X R33, R26, UR5, RZ, 0x1, P3 ;  /* 0x000000051a217c11 */ /* 0x000fe400098f0cff */
[----:B------:R-:W-:Y:S01]  /*0840*/  LEA.HI.X R35, R27, UR5, RZ, 0x1, P4 ;  /* 0x000000051b237c11 */ /* 0x000fe2000a0f0cff */
[C---:B------:R-:W-:Y:S01]  /*0850*/  IMAD.WIDE.U32 R26, R0.reuse, 0x2, R22 ;  /* 0x00000002001a7825 */ /* 0x040fe200078e0016 */
[C---:B------:R-:W-:Y:S01]  /*0860*/  LOP3.LUT R157, R3.reuse, 0x5c, RZ, 0xfc, !PT ;  /* 0x0000005c039d7812 */ /* 0x040fe200078efcff */
[----:B------:R0:W5:Y:S01]  /*0870*/  LDG.E.U16 R53, desc[UR12][R30.64] ;  /* 0x0000000c1e357981 */ /* 0x000162000c1e1500 */
[C---:B------:R-:W-:Y:S01]  /*0880*/  LOP3.LUT R23, R3.reuse, 0x58, RZ, 0xfc, !PT ;  /* 0x0000005803177812 */ /* 0x040fe200078efcff */
[C---:B------:R-:W-:Y:S01]  /*0890*/  IMAD.WIDE.U32 R28, R0.reuse, 0x2, R28 ;  /* 0x00000002001c7825 */ /* 0x040fe200078e001c */
[C---:B------:R-:W-:Y:S01]  /*08a0*/  LOP3.LUT R163, R3.reuse, 0x68, RZ, 0xfc, !PT ;  /* 0x0000006803a37812 */ /* 0x040fe200078efcff */
[----:B------:R1:W5:Y:S02]  /*08b0*/  LDG.E.U16 R24, desc[UR12][R26.64] ;  /* 0x0000000c1a187981 */ /* 0x000364000c1e1500 */
[----:B------:R-:W-:Y:S01]  /*08c0*/  IMAD.WIDE.U32 R34, R0, 0x2, R34 ;  /* 0x0000000200227825 */ /* 0x000fe200078e0022 */
[----:B------:R-:W-:Y:S01]  /*08d0*/  LOP3.LUT R161, R3, 0x64, RZ, 0xfc, !PT ;  /* 0x0000006403a17812 */ /* 0x000fe200078efcff */
[----:B------:R1:W5:Y:S01]  /*08e0*/  LDG.E.U16 R52, desc[UR12][R28.64] ;  /* 0x0000000c1c347981 */ /* 0x000362000c1e1500 */
[----:B------:R-:W-:Y:S01]  /*08f0*/  SHF.L.U32 R18, R23, 0x4, RZ ;  /* 0x0000000417127819 */ /* 0x000fe200000006ff */
[C---:B------:R-:W-:Y:S01]  /*0900*/  IMAD.SHL.U32 R20, R157.reuse, 0x10, RZ ;  /* 0x000000109d147824 */ /* 0x040fe200078e00ff */
[----:B0-----:R-:W-:Y:S01]  /*0910*/  LEA R30, P1, R157, UR4, 0x5 ;  /* 0x000000049d1e7c11 */ /* 0x001fe2000f8228ff */
[----:B------:R0:W5:Y:S01]  /*0920*/  LDG.E.U16 R55, desc[UR12][R34.64] ;  /* 0x0000000c22377981 */ /* 0x000162000c1e1500 */
[----:B-1----:R-:W-:-:S02]  /*0930*/  LEA R26, P0, R23, UR4, 0x5 ;  /* 0x00000004171a7c11 */ /* 0x002fc4000f8028ff */
[C---:B------:R-:W-:Y:S01]  /*0940*/  LEA R36, P4, R163.reuse, UR4, 0x5 ;  /* 0x00000004a3247c11 */ /* 0x040fe2000f8828ff */
[----:B------:R-:W-:Y:S01]  /*0950*/  IMAD.SHL.U32 R29, R163, 0x10, RZ ;  /* 0x00000010a31d7824 */ /* 0x000fe200078e00ff */
[C---:B------:R-:W-:Y:S02]  /*0960*/  SHF.L.U32 R28, R161.reuse, 0x4, RZ ;  /* 0x00000004a11c7819 */ /* 0x040fe400000006ff */
[----:B------:R-:W-:Y:S02]  /*0970*/  LEA.HI.X R27, R18, UR5, RZ, 0x1, P0 ;  /* 0x00000005121b7c11 */ /* 0x000fe400080f0cff */
[----:B0-----:R-:W-:Y:S02]  /*0980*/  LEA R34, P3, R161, UR4, 0x5 ;  /* 0x00000004a1227c11 */ /* 0x001fe4000f8628ff */
[----:B------:R-:W-:Y:S01]  /*0990*/  LEA.HI.X R31, R20, UR5, RZ, 0x1, P1 ;  /* 0x00000005141f7c11 */ /* 0x000fe200088f0cff */
[----:B------:R-:W-:Y:S01]  /*09a0*/  IMAD.WIDE.U32 R32, R0, 0x2, R32 ;  /* 0x0000000200207825 */ /* 0x000fe200078e0020 */
[----:B------:R-:W-:-:S02]  /*09b0*/  LOP3.LUT R159, R3, 0x60, RZ, 0xfc, !PT ;  /* 0x00000060039f7812 */ /* 0x000fc400078efcff */
[----:B------:R-:W-:Y:S01]  /*09c0*/  LEA.HI.X R35, R28, UR5, RZ, 0x1, P3 ;  /* 0x000000051c237c11 */ /* 0x000fe200098f0cff */
[C---:B------:R-:W-:Y:S01]  /*09d0*/  IMAD.WIDE.U32 R30, R0.reuse, 0x2, R30 ;  /* 0x00000002001e7825 */ /* 0x040fe200078e001e */
[----:B------:R-:W-:Y:S01]  /*09e0*/  LEA.HI.X R37, R29, UR5, RZ, 0x1, P4 ;  /* 0x000000051d257c11 */ /* 0x000fe2000a0f0cff */
[----:B------:R0:W5:Y:S01]  /*09f0*/  LDG.E.U16 R54, desc[UR12][R32.64] ;  /* 0x0000000c20367981 */ /* 0x000162000c1e1500 */
[C---:B------:R-:W-:Y:S01]  /*0a00*/  LOP3.LUT R165, R3.reuse, 0x6c, RZ, 0xfc, !PT ;  /* 0x0000006c03a57812 */ /* 0x040fe200078efcff */
[C---:B------:R-:W-:Y:S01]  /*0a10*/  IMAD.WIDE.U32 R28, R0.reuse, 0x2, R26 ;  /* 0x00000002001c7825 */ /* 0x040fe200078e001a */
[C---:B------:R-:W-:Y:S01]  /*0a20*/  LOP3.LUT R167, R3.reuse, 0x70, RZ, 0xfc, !PT ;  /* 0x0000007003a77812 */ /* 0x040fe200078efcff */
[----:B------:R1:W5:Y:S01]  /*0a30*/  LDG.E.U16 R56, desc[UR12][R30.64] ;  /* 0x0000000c1e387981 */ /* 0x000362000c1e1500 */
[----:B------:R-:W-:Y:S01]  /*0a40*/  LOP3.LUT R169, R3, 0x74, RZ, 0xfc, !PT ;  /* 0x0000007403a97812 */ /* 0x000fe200078efcff */
[----:B------:R-:W-:Y:S01]  /*0a50*/  IMAD.SHL.U32 R22, R159, 0x10, RZ ;  /* 0x000000109f167824 */ /* 0x000fe200078e00ff */
[C---:B------:R-:W-:Y:S01]  /*0a60*/  LOP3.LUT R171, R3.reuse, 0x78, RZ, 0xfc, !PT ;  /* 0x0000007803ab7812 */ /* 0x040fe200078efcff */
[----:B------:R-:W-:Y:S01]  /*0a70*/  IMAD.WIDE.U32 R34, R0, 0x2, R34 ;  /* 0x0000000200227825 */ /* 0x000fe200078e0022 */
[----:B------:R-:W-:Y:S01]  /*0a80*/  LOP3.LUT R27, R3, 0x7c, RZ, 0xfc, !PT ;  /* 0x0000007c031b7812 */ /* 0x000fe200078efcff */
[----:B------:R1:W5:Y:S01]  /*0a90*/  LDG.E.U16 R26, desc[UR12][R28.64] ;  /* 0x0000000c1c1a7981 */ /* 0x000362000c1e1500 */
[----:B0-----:R-:W-:Y:S01]  /*0aa0*/  LEA R32, P2, R159, UR4, 0x5 ;  /* 0x000000049f207c11 */ /* 0x001fe2000f8428ff */
[----:B------:R-:W-:Y:S01]  /*0ab0*/  IMAD.SHL.U32 R3, R165, 0x10, RZ ;  /* 0x00000010a5037824 */ /* 0x000fe200078e00ff */
[C---:B------:R-:W-:Y:S01]  /*0ac0*/  SHF.L.U32 R18, R167.reuse, 0x4, RZ ;  /* 0x00000004a7127819 */ /* 0x040fe200000006ff */
[----:B------:R0:W5:Y:S01]  /*0ad0*/  LDG.E.U16 R58, desc[UR12][R34.64] ;  /* 0x0000000c223a7981 */ /* 0x000162000c1e1500 */
[----:B-1----:R-:W-:-:S02]  /*0ae0*/  LEA R30, P1, R167, UR4, 0x5 ;  /* 0x00000004a71e7c11 */ /* 0x002fc4000f8228ff */
[----:B------:R-:W-:Y:S02]  /*0af0*/  LEA.HI.X R33, R22, UR5, RZ, 0x1, P2 ;  /* 0x0000000516217c11 */ /* 0x000fe400090f0cff */
[----:B------:R-:W-:Y:S01]  /*0b00*/  LEA R28, P0, R165, UR4, 0x5 ;  /* 0x00000004a51c7c11 */ /* 0x000fe2000f8028ff */
[----:B------:R-:W-:Y:S01]  /*0b10*/  IMAD.SHL.U32 R22, R171, 0x10, RZ ;  /* 0x00000010ab167824 */ /* 0x000fe200078e00ff */
[----:B------:R-:W-:Y:S02]  /*0b20*/  LEA.HI.X R31, R18, UR5, RZ, 0x1, P1 ;  /* 0x00000005121f7c11 */ /* 0x000fe400088f0cff */
[----:B------:R-:W-:Y:S01]  /*0b30*/  LEA.HI.X R29, R3, UR5, RZ, 0x1, P0 ;  /* 0x00000005031d7c11 */ /* 0x000fe200080f0cff */
[----:B------:R-:W-:Y:S01]  /*0b40*/  IMAD.WIDE.U32 R36, R0, 0x2, R36 ;  /* 0x0000000200247825 */ /* 0x000fe200078e0024 */
[----:B0-----:R-:W-:-:S03]  /*0b50*/  LEA R34, P0, R171, UR4, 0x5 ;  /* 0x00000004ab227c11 */ /* 0x001fc6000f8028ff */
[----:B------:R-:W-:Y:S01]  /*0b60*/  IMAD.WIDE.U32 R32, R0, 0x2, R32 ;  /* 0x0000000200207825 */ /* 0x000fe200078e0020 */
[----:B------:R-:W-:Y:S01]  /*0b70*/  LEA.HI.X R35, R22, UR5, RZ, 0x1, P0 ;  /* 0x0000000516237c11 */ /* 0x000fe200080f0cff */
[----:B------:R0:W5:Y:S01]  /*0b80*/  LDG.E.U16 R59, desc[UR12][R36.64] ;  /* 0x0000000c243b7981 */ /* 0x000162000c1e1500 */
[----:B------:R-:W-:Y:S01]  /*0b90*/  LEA R38, P0, R25, R70, 0x4 ;  /* 0x0000004619267211 */ /* 0x000fe200078020ff */
[C---:B------:R-:W-:Y:S01]  /*0ba0*/  IMAD.WIDE.U32 R30, R0.reuse, 0x2, R30 ;  /* 0x00000002001e7825 */ /* 0x040fe200078e001e */
[----:B------:R-:W-:Y:S01]  /*0bb0*/  SHF.L.U32 R3, R27, 0x4, RZ ;  /* 0x000000041b037819 */ /* 0x000fe200000006ff */
[----:B------:R1:W5:Y:S02]  /*0bc0*/  LDG.E.U16 R57, desc[UR12][R32.64] ;  /* 0x0000000c20397981 */ /* 0x000364000c1e1500 */
[----:B------:R-:W-:Y:S02]  /*0bd0*/  IMAD.SHL.U32 R64, R25, 0x8, RZ ;  /* 0x0000000819407824 */ /* 0x000fe400078e00ff */
[----:B------:R-:W-:Y:S01]  /*0be0*/  IMAD.SHL.U32 R20, R169, 0x10, RZ ;  /* 0x00000010a9147824 */ /* 0x000fe200078e00ff */
[----:B------:R1:W5:Y:S01]  /*0bf0*/  LDG.E.U16 R61, desc[UR12][R30.64] ;  /* 0x0000000c1e3d7981 */ /* 0x000362000c1e1500 */
[----:B0-----:R-:W-:Y:S01]  /*0c00*/  LEA R36, P1, R27, UR4, 0x5 ;  /* 0x000000041b247c11 */ /* 0x001fe2000f8228ff */
[----:B------:R-:W-:Y:S01]  /*0c10*/  IMAD.WIDE.U32 R34, R0, 0x2, R34 ;  /* 0x0000000200227825 */ /* 0x000fe200078e0022 */
[----:B------:R-:W-:-:S02]  /*0c20*/  LEA.HI.X R39, R64, R71, RZ, 0x1, P0 ;  /* 0x0000004740277211 */ /* 0x000fc400000f0cff */
[----:B-1----:R-:W-:Y:S01]  /*0c30*/  LEA R32, P2, R169, UR4, 0x5 ;  /* 0x00000004a9207c11 */ /* 0x002fe2000f8428ff */
[----:B------:R-:W-:Y:S01]  /*0c40*/  IMAD.SHL.U32 R18, R5, 0x100, RZ ;  /* 0x0000010005127824 */ /* 0x000fe200078e00ff */
[----:B------:R-:W-:Y:S01]  /*0c50*/  LEA.HI.X R37, R3, UR5, RZ, 0x1, P1 ;  /* 0x0000000503257c11 */ /* 0x000fe200088f0cff */
[----:B------:R-:W-:Y:S01]  /*0c60*/  IMAD.WIDE.U32 R28, R0, 0x2, R28 ;  /* 0x00000002001c7825 */ /* 0x000fe200078e001c */
[----:B------:R0:W5:Y:S01]  /*0c70*/  LDG.E.U16 R63, desc[UR12][R34.64] ;  /* 0x0000000c223f7981 */ /* 0x000162000c1e1500 */
[-C--:B------:R-:W-:Y:S02]  /*0c80*/  LEA R30, P0, R5, R70.reuse, 0x9 ;  /* 0x00000046051e7211 */ /* 0x080fe400078048ff */
[----:B------:R-:W-:Y:S01]  /*0c90*/  LEA.HI.X R33, R20, UR5, RZ, 0x1, P2 ;  /* 0x0000000514217c11 */ /* 0x000fe200090f0cff */
[----:B------:R-:W-:Y:S01]  /*0ca0*/  IMAD.SHL.U32 R22, R9, 0x100, RZ ;  /* 0x0000010009167824 */ /* 0x000fe200078e00ff */
[----:B------:R-:W-:Y:S02]  /*0cb0*/  LOP3.LUT R3, R2, 0x1f, RZ, 0xc0, !PT ;  /* 0x0000001f02037812 */ /* 0x000fe400078ec0ff */
[C---:B------:R-:W-:Y:S01]  /*0cc0*/  LEA R40, P1, R7.reuse, R70, 0x9 ;  /* 0x0000004607287211 */ /* 0x040fe200078248ff */
[----:B------:R-:W-:Y:S01]  /*0cd0*/  IMAD.WIDE.U32 R36, R0, 0x2, R36 ;  /* 0x0000000200247825 */ /* 0x000fe200078e0024 */
[----:B------:R-:W-:Y:S01]  /*0ce0*/  SHF.L.U32 R20, R7, 0x8, RZ ;  /* 0x0000000807147819 */ /* 0x000fe200000006ff */
[----:B------:R1:W5:Y:S01]  /*0cf0*/  LDG.E.U16 R60, desc[UR12][R28.64] ;  /* 0x0000000c1c3c7981 */ /* 0x000362000c1e1500 */
[----:B------:R-:W-:-:S02]  /*0d00*/  LEA.HI.X R31, R18, R71, RZ, 0x1, P0 ;  /* 0x00000047121f7211 */ /* 0x000fc400000f0cff */
[----:B0-----:R-:W-:Y:S01]  /*0d10*/  LEA R34, P0, R9, R70, 0x9 ;  /* 0x0000004609227211 */ /* 0x001fe200078048ff */
[----:B------:R-:W-:Y:S01]  /*0d20*/  IMAD.WIDE.U32 R32, R0, 0x2, R32 ;  /* 0x0000000200207825 */ /* 0x000fe200078e0020 */
[-C--:B------:R-:W-:Y:S01]  /*0d30*/  LEA.HI.X R41, R20, R71.reuse, RZ, 0x1, P1 ;  /* 0x0000004714297211 */ /* 0x080fe200008f0cff */
[----:B------:R-:W5:Y:S01]  /*0d40*/  LDG.E.U16 R36, desc[UR12][R36.64] ;  /* 0x0000000c24247981 */ /* 0x000f62000c1e1500 */
[----:B------:R-:W-:Y:S01]  /*0d50*/  LEA.HI.X R35, R22, R71, RZ, 0x1, P0 ;  /* 0x0000004716237211 */ /* 0x000fe200000f0cff */
[C---:B-1----:R-:W-:Y:S02]  /*0d60*/  IMAD.WIDE.U32 R28, R3.reuse, 0x2, R38 ;  /* 0x00000002031c7825 */ /* 0x042fe400078e0026 */
[----:B------:R0:W5:Y:S02]  /*0d70*/  LDG.E.U16 R62, desc[UR12][R32.64] ;  /* 0x0000000c203e7981 */ /* 0x000164000c1e1500 */
[C---:B------:R-:W-:Y:S02]  /*0d80*/  IMAD.WIDE.U32 R30, R3.reuse, 0x2, R30 ;  /* 0x00000002031e7825 */ /* 0x040fe400078e001e */
[----:B------:R-:W5:Y:S04]  /*0d90*/  LDG.E.U16 R38, desc[UR12][R28.64+0x40] ;  /* 0x0000400c1c267981 */ /* 0x000f68000c1e1500 */
[----:B------:R-:W5:Y:S01]  /*0da0*/  LDG.E.U16 R37, desc[UR12][R28.64] ;  /* 0x0000000c1c257981 */ /* 0x000f62000c1e1500 */
[----:B0-----:R-:W-:-:S03]  /*0db0*/  IMAD.WIDE.U32 R32, R3, 0x2, R40 ;  /* 0x0000000203207825 */ /* 0x001fc600078e0028 */
[----:B------:R-:W5:Y:S04]  /*0dc0*/  LDG.E.U16 R39, desc[UR12][R28.64+0x80] ;  /* 0x0000800c1c277981 */ /* 0x000f68000c1e1500 */
[----:B------:R-:W5:Y:S04]  /*0dd0*/  LDG.E.U16 R65, desc[UR12][R28.64+0xc0] ;  /* 0x0000c00c1c417981 */ /* 0x000f68000c1e1500 */
[----:B------:R-:W5:Y:S04]  /*0de0*/  LDG.E.U16 R66, desc[UR12][R28.64+0x100] ;  /* 0x0001000c1c427981 */ /* 0x000f68000c1e1500 */
[----:B------:R-:W5:Y:S04]  /*0df0*/  LDG.E.U16 R67, desc[UR12][R28.64+0x140] ;  /* 0x0001400c1c437981 */ /* 0x000f68000c1e1500 */
[----:B------:R-:W5:Y:S04]  /*0e00*/  LDG.E.U16 R68, desc[UR12][R28.64+0x180] ;  /* 0x0001800c1c447981 */ /* 0x000f68000c1e1500 */
[----:B------:R0:W5:Y:S04]  /*0e10*/  LDG.E.U16 R69, desc[UR12][R28.64+0x1c0] ;  /* 0x0001c00c1c457981 */ /* 0x000168000c1e1500 */
        /* <DEDUP_REMOVED lines=16> */
[----:B------:R0:W5:Y:S04]  /*0f20*/  LDG.E.U16 R81, desc[UR12][R32.64+0x1c0] ;  /* 0x0001c00c20517981 */ /* 0x000168000c1e1500 */
[----:B------:R-:W5:Y:S04]  /*0f30*/  LDG.E.U16 R82, desc[UR12][R28.64] ;  /* 0x0000000c1c527981 */ /* 0x000f68000c1e1500 */
[----:B------:R-:W5:Y:S04]  /*0f40*/  LDG.E.U16 R30, desc[UR12][R28.64+0x40] ;  /* 0x0000400c1c1e7981 */ /* 0x000f68000c1e1500 */
[----:B------:R-:W5:Y:S04]  /*0f50*/  LDG.E.U16 R31, desc[UR12][R28.64+0x80] ;  /* 0x0000800c1c1f7981 */ /* 0x000f68000c1e1500 */
[----:B------:R-:W5:Y:S04]  /*0f60*/  LDG.E.U16 R83, desc[UR12][R28.64+0xc0] ;  /* 0x0000c00c1c537981 */ /* 0x000f68000c1e1500 */
[----:B------:R-:W5:Y:S04]  /*0f70*/  LDG.E.U16 R84, desc[UR12][R28.64+0x100] ;  /* 0x0001000c1c547981 */ /* 0x000f68000c1e1500 */
[----:B------:R-:W5:Y:S04]  /*0f80*/  LDG.E.U16 R85, desc[UR12][R28.64+0x140] ;  /* 0x0001400c1c557981 */ /* 0x000f68000c1e1500 */
[----:B------:R-:W5:Y:S04]  /*0f90*/  LDG.E.U16 R86, desc[UR12][R28.64+0x180] ;  /* 0x0001800c1c567981 */ /* 0x000f68000c1e1500 */
[----:B------:R1:W5:Y:S01]  /*0fa0*/  LDG.E.U16 R87, desc[UR12][R28.64+0x1c0] ;  /* 0x0001c00c1c577981 */ /* 0x000362000c1e1500 */
[C---:B------:R-:W-:Y:S01]  /*0fb0*/  IMAD.SHL.U32 R88, R2.reuse, 0x100, RZ ;  /* 0x0000010002587824 */ /* 0x040fe200078e00ff */
[C---:B0-----:R-:W-:Y:S01]  /*0fc0*/  SHF.L.U32 R32, R2.reuse, 0x5, RZ ;  /* 0x0000000502207819 */ /* 0x041fe200000006ff */
[----:B------:R-:W-:Y:S01]  /*0fd0*/  IMAD.SHL.U32 R33, R2, 0x10, RZ ;  /* 0x0000001002217824 */ /* 0x000fe200078e00ff */
[----:B------:R-:W-:-:S02]  /*0fe0*/  SHF.R.S32.HI R89, RZ, 0x5, R2 ;  /* 0x00000005ff597819 */ /* 0x000fc40000011402 */
[----:B------:R-:W-:Y:S02]  /*0ff0*/  LOP3.LUT R88, R88, 0x1800, RZ, 0xc0, !PT ;  /* 0x0000180058587812 */ /* 0x000fe400078ec0ff */
[----:B------:R-:W-:Y:S02]  /*1000*/  LOP3.LUT R32, R32, 0x60, RZ, 0xc0, !PT ;  /* 0x0000006020207812 */ /* 0x000fe400078ec0ff */
[----:B------:R-:W-:Y:S02]  /*1010*/  SGXT R89, R89, 0x1 ;  /* 0x000000015959781a */ /* 0x000fe40000000200 */
[--C-:B------:R-:W-:Y:S02]  /*1020*/  LOP3.LUT R88, R88, 0x70, R33.reuse, 0xf8, !PT ;  /* 0x0000007058587812 */ /* 0x100fe400078ef821 */
[----:B-1----:R-:W-:Y:S01]  /*1030*/  LEA R29, R25, R3, 0x1 ;  /* 0x00000003191d7211 */ /* 0x002fe200078e08ff */
[----:B------:R-:W-:Y:S01]  /*1040*/  UMOV UR4, 0x400 ;  /* 0x0000040000047882 */ /* 0x000fe20000000000 */
[----:B------:R-:W-:Y:S01]  /*1050*/  LOP3.LUT R33, R32, 0x780, R33, 0xf8, !PT ;  /* 0x0000078020217812 */ /* 0x000fe200078ef821 */
[----:B------:R-:W-:Y:S01]  /*1060*/  IMAD.SHL.U32 R32, R2, 0x2, RZ ;  /* 0x0000000202207824 */ /* 0x000fe200078e00ff */
[----:B------:R-:W-:Y:S01]  /*1070*/  LOP3.LUT R89, R88, 0x2010, R89, 0x78, !PT ;  /* 0x0000201058597812 */ /* 0x000fe200078e7859 */
[--C-:B------:R-:W-:Y:S01]  /*1080*/  IMAD R28, R0, 0x2, R25.reuse ;  /* 0x00000002001c7824 */ /* 0x100fe200078e0219 */
[----:B------:R-:W-:Y:S01]  /*1090*/  SHF.R.S32.HI R88, RZ, 0x2, R2 ;  /* 0x00000002ff587819 */ /* 0x000fe20000011402 */
[----:B------:R-:W-:Y:S01]  /*10a0*/  IMAD.SHL.U32 R29, R29, 0x2, RZ ;  /* 0x000000021d1d7824 */ /* 0x000fe200078e00ff */
[----:B------:R-:W-:Y:S01]  /*10b0*/  ULEA UR8, UR8, UR4, 0x18 ;  /* 0x0000000408087291 */ /* 0x000fe2000f8ec03f */
[----:B------:R-:W-:-:S02]  /*10c0*/  SHF.R.U32.HI R0, RZ, 0x1, R25 ;  /* 0x00000001ff007819 */ /* 0x000fc40000011619 */
[----:B------:R-:W-:Y:S02]  /*10d0*/  SGXT R2, R88, 0x1 ;  /* 0x000000015802781a */ /* 0x000fe40000000200 */
[----:B------:R-:W-:Y:S02]  /*10e0*/  LOP3.LUT R88, R32, 0x80, RZ, 0xc0, !PT ;  /* 0x0000008020587812 */ /* 0x000fe400078ec0ff */
[----:B------:R-:W-:Y:S02]  /*10f0*/  LOP3.LUT R32, R29, R0, RZ, 0x3c, !PT ;  /* 0x000000001d207212 */ /* 0x000fe400078e3cff */
[----:B------:R-:W-:Y:S01]  /*1100*/  LOP3.LUT R29, R28, 0x10, RZ, 0x3c, !PT ;  /* 0x000000101c1d7812 */ /* 0x000fe200078e3cff */
[----:B----4-:R-:W-:Y:S04]  /*1110*/  STS.U16 [R28+UR8+0x2100], R8 ;  /* 0x002100081c007988 */ /* 0x010fe80008000408 */
[----:B---3--:R-:W-:Y:S04]  /*1120*/  STS.U16 [R28+UR8+0x2200], R12 ;  /* 0x0022000c1c007988 */ /* 0x008fe80008000408 */
[----:B------:R-:W-:Y:S04]  /*1130*/  STS.U16 [R28+UR8+0x2300], R16 ;  /* 0x002300101c007988 */ /* 0x000fe80008000408 */
[----:B--2---:R-:W-:Y:S04]  /*1140*/  STS.U16 [R28+UR8+0x2400], R43 ;  /* 0x0024002b1c007988 */ /* 0x004fe80008000408 */
[----:B------:R-:W-:Y:S04]  /*1150*/  STS.U16 [R28+UR8+0x2500], R45 ;  /* 0x0025002d1c007988 */ /* 0x000fe80008000408 */
[----:B-----5:R-:W-:Y:S04]  /*1160*/  STS.U16 [R28+UR8+0x2600], R47 ;  /* 0x0026002f1c007988 */ /* 0x020fe80008000408 */
[----:B------:R-:W-:Y:S04]  /*1170*/  STS.U16 [R28+UR8+0x2700], R49 ;  /* 0x002700311c007988 */ /* 0x000fe80008000408 */
[----:B------:R-:W-:Y:S04]  /*1180*/  STS.U16 [R28+UR8+0x2800], R51 ;  /* 0x002800331c007988 */ /* 0x000fe80008000408 */
[----:B------:R-:W-:Y:S04]  /*1190*/  STS.U16 [R28+UR8+0x2000], R4 ;  /* 0x002000041c007988 */ /* 0x000fe80008000408 */
[----:B------:R-:W-:Y:S04]  /*11a0*/  STL [R1+0x2b8], R167 ;  /* 0x0002b8a701007387 */ /* 0x000fe80000100800 */
[----:B------:R-:W-:Y:S04]  /*11b0*/  STL [R1+0x2b4], R165 ;  /* 0x0002b4a501007387 */ /* 0x000fe80000100800 */
[----:B------:R-:W-:Y:S04]  /*11c0*/  STL [R1+0x2b0], R163 ;  /* 0x0002b0a301007387 */ /* 0x000fe80000100800 */
[----:B------:R-:W-:Y:S04]  /*11d0*/  STS.U16 [R28+UR8+0x2900], R52 ;  /* 0x002900341c007988 */ /* 0x000fe80008000408 */
[----:B------:R-:W-:Y:S04]  /*11e0*/  STL [R1+0x2ac], R161 ;  /* 0x0002aca101007387 */ /* 0x000fe80000100800 */
[----:B------:R-:W-:Y:S04]  /*11f0*/  STL [R1+0x2a8], R159 ;  /* 0x0002a89f01007387 */ /* 0x000fe80000100800 */
[----:B------:R-:W-:Y:S04]  /*1200*/  STL [R1+0x2a4], R157 ;  /* 0x0002a49d01007387 */ /* 0x000fe80000100800 */
[----:B------:R-:W-:Y:S04]  /*1210*/  STL [R1+0x2a0], R155 ;  /* 0x0002a09b01007387 */ /* 0x000fe80000100800 */
[----:B------:R0:W-:Y:S04]  /*1220*/  STS.U16 [R28+UR8+0x2a00], R54 ;  /* 0x002a00361c007988 */ /* 0x0001e80008000408 */
[----:B------:R-:W-:Y:S04]  /*1230*/  STS.U16 [R28+UR8+0x2b00], R26 ;  /* 0x002b001a1c007988 */ /* 0x000fe80008000408 */
[----:B------:R-:W-:Y:S01]  /*1240*/  STL [R1+0x29c], R153 ;  /* 0x00029c9901007387 */ /* 0x000fe20000100800 */
[----:B0-----:R-:W-:-:S03]  /*1250*/  SHF.L.U32 R54, R251, 0x8, RZ ;  /* 0x00000008fb367819 */ /* 0x001fc600000006ff */
[----:B------:R-:W-:Y:S04]  /*1260*/  STS.U16 [R28+UR8+0x2d00], R59 ;  /* 0x002d003b1c007988 */ /* 0x000fe80008000408 */
        /* <DEDUP_REMOVED lines=11> */
[----:B------:R0:W-:Y:S04]  /*1320*/  STS.U16 [R29+UR8+0x2880], R24 ;  /* 0x002880181d007988 */ /* 0x0001e80008000408 */
[----:B------:R-:W-:Y:S04]  /*1330*/  STS.U16 [R29+UR8+0x2980], R53 ;  /* 0x002980351d007988 */ /* 0x000fe80008000408 */
[----:B------:R-:W-:Y:S04]  /*1340*/  STS.U16 [R29+UR8+0x2a80], R55 ;  /* 0x002a80371d007988 */ /* 0x000fe80008000408 */
[----:B------:R-:W-:Y:S04]  /*1350*/  STS.U16 [R29+UR8+0x2b80], R56 ;  /* 0x002b80381d007988 */ /* 0x000fe80008000408 */
[----:B------:R-:W-:Y:S04]  /*1360*/  STS.U16 [R29+UR8+0x2c80], R58 ;  /* 0x002c803a1d007988 */ /* 0x000fe80008000408 */
[----:B------:R-:W-:Y:S04]  /*1370*/  STS.U16 [R29+UR8+0x2d80], R60 ;  /* 0x002d803c1d007988 */ /* 0x000fe80008000408 */
[----:B------:R-:W-:Y:S04]  /*1380*/  STS.U16 [R29+UR8+0x2e80], R62 ;  /* 0x002e803e1d007988 */ /* 0x000fe80008000408 */
[----:B------:R-:W-:Y:S01]  /*1390*/  STS.U16 [R29+UR8+0x2f80], R36 ;  /* 0x002f80241d007988 */ /* 0x000fe20008000408 */
[----:B0-----:R-:W-:-:S03]  /*13a0*/  LEA R24, P0, R25, R172, 0x5 ;  /* 0x000000ac19187211 */ /* 0x001fc600078028ff */
[----:B------:R-:W-:Y:S04]  /*13b0*/  STS.U16 [R32+UR8], R37 ;  /* 0x0000002520007988 */ /* 0x000fe80008000408 */
[----:B------:R-:W-:Y:S04]  /*13c0*/  STS.U16 [R32+UR8+0x40], R38 ;  /* 0x0000402620007988 */ /* 0x000fe80008000408 */
[----:B------:R-:W-:Y:S04]  /*13d0*/  STS.U16 [R32+UR8+0x800], R39 ;  /* 0x0008002720007988 */ /* 0x000fe80008000408 */
[----:B------:R-:W-:Y:S04]  /*13e0*/  STS.U16 [R32+UR8+0x840], R65 ;  /* 0x0008404120007988 */ /* 0x000fe80008000408 */
[----:B------:R-:W-:Y:S04]  /*13f0*/  STS.U16 [R32+UR8+0x1000], R66 ;  /* 0x0010004220007988 */ /* 0x000fe80008000408 */
[----:B------:R-:W-:Y:S04]  /*1400*/  STS.U16 [R32+UR8+0x1040], R67 ;  /* 0x0010404320007988 */ /* 0x000fe80008000408 */
[----:B------:R0:W-:Y:S04]  /*1410*/  STS.U16 [R32+UR8+0x1400], R78 ;  /* 0x0014004e20007988 */ /* 0x0001e80008000408 */
[----:B------:R-:W-:Y:S04]  /*1420*/  STS.U16 [R32+UR8+0x1800], R68 ;  /* 0x0018004420007988 */ /* 0x000fe80008000408 */
[----:B------:R-:W-:Y:S01]  /*1430*/  STS.U16 [R32+UR8+0x1840], R69 ;  /* 0x0018404520007988 */ /* 0x000fe20008000408 */
[----:B0-----:R-:W-:-:S03]  /*1440*/  SHF.L.U32 R78, R23, 0x8, RZ ;  /* 0x00000008174e7819 */ /* 0x001fc600000006ff */
[----:B------:R-:W-:Y:S04]  /*1450*/  STS.U16 [R32+UR8+0x240], R40 ;  /* 0x0002402820007988 */ /* 0x000fe80008000408 */
[----:B------:R-:W-:Y:S04]  /*1460*/  STS.U16 [R32+UR8+0x200], R41 ;  /* 0x0002002920007988 */ /* 0x000fe80008000408 */
[----:B------:R-:W-:Y:S04]  /*1470*/  STS.U16 [R32+UR8+0xa40], R70 ;  /* 0x000a404620007988 */ /* 0x000fe80008000408 */
[----:B------:R-:W-:Y:S04]  /*1480*/  STS.U16 [R32+UR8+0xa00], R71 ;  /* 0x000a004720007988 */ /* 0x000fe80008000408 */
[----:B------:R0:W-:Y:S04]  /*1490*/  STS.U16 [R32+UR8+0x1240], R72 ;  /* 0x0012404820007988 */ /* 0x0001e80008000408 */
[----:B------:R-:W-:Y:S04]  /*14a0*/  STS.U16 [R32+UR8+0x1200], R73 ;  /* 0x0012004920007988 */ /* 0x000fe80008000408 */
[----:B------:R1:W-:Y:S04]  /*14b0*/  STS.U16 [R32+UR8+0x1a40], R74 ;  /* 0x001a404a20007988 */ /* 0x0003e80008000408 */
[----:B------:R-:W-:Y:S01]  /*14c0*/  STS.U16 [R32+UR8+0x1a00], R75 ;  /* 0x001a004b20007988 */ /* 0x000fe20008000408 */
[----:B0-----:R-:W-:-:S03]  /*14d0*/  SHF.L.U32 R72, R233, 0x8, RZ ;  /* 0x00000008e9487819 */ /* 0x001fc600000006ff */
[----:B------:R-:W-:Y:S01]  /*14e0*/  STS.U16 [R32+UR8+0x400], R34 ;  /* 0x0004002220007988 */ /* 0x000fe20008000408 */
[----:B-1----:R-:W-:-:S03]  /*14f0*/  IMAD.SHL.U32 R74, R155, 0x100, RZ ;  /* 0x000001009b4a7824 */ /* 0x002fc600078e00ff */
[----:B------:R-:W-:Y:S04]  /*1500*/  STS.U16 [R32+UR8+0x440], R35 ;  /* 0x0004402320007988 */ /* 0x000fe80008000408 */
[----:B------:R0:W-:Y:S04]  /*1510*/  STS.U16 [R32+UR8+0xc00], R76 ;  /* 0x000c004c20007988 */ /* 0x0001e80008000408 */
[----:B------:R-:W-:Y:S04]  /*1520*/  STS.U16 [R32+UR8+0xc40], R77 ;  /* 0x000c404d20007988 */ /* 0x000fe80008000408 */
[----:B------:R-:W-:Y:S01]  /*1530*/  STS.U16 [R32+UR8+0x1440], R79 ;  /* 0x0014404f20007988 */ /* 0x000fe20008000408 */
[----:B0-----:R-:W-:-:S03]  /*1540*/  IMAD.SHL.U32 R76, R153, 0x100, RZ ;  /* 0x00000100994c7824 */ /* 0x001fc600078e00ff */
        /* <DEDUP_REMOVED lines=9> */
[----:B------:R0:W-:Y:S01]  /*15e0*/  STS.U16 [R32+UR8+0x1e00], R87 ;  /* 0x001e005720007988 */ /* 0x0001e20008000408 */
[----:B------:R-:W-:Y:S01]  /*15f0*/  IMAD.SHL.U32 R70, R235, 0x100, RZ ;  /* 0x00000100eb467824 */ /* 0x000fe200078e00ff */
[----:B------:R-:W-:Y:S01]  /*1600*/  LEA.HI.X R25, R64, R173, RZ, 0x2, P0 ;  /* 0x000000ad40197211 */ /* 0x000fe200000f14ff */
[----:B------:R-:W-:Y:S01]  /*1610*/  IMAD.SHL.U32 R68, R237, 0x100, RZ ;  /* 0x00000100ed447824 */ /* 0x000fe200078e00ff */
[----:B------:R-:W-:Y:S01]  /*1620*/  STL [R1+0x298], R78 ;  /* 0x0002984e01007387 */ /* 0x000fe20000100800 */
[----:B------:R-:W-:Y:S01]  /*1630*/  SHF.L.U32 R66, R239, 0x8, RZ ;  /* 0x00000008ef427819 */ /* 0x000fe200000006ff */
[----:B------:R-:W-:-:S02]  /*1640*/  IMAD.SHL.U32 R64, R241, 0x100, RZ ;  /* 0x00000100f1407824 */ /* 0x000fc400078e00ff */
[----:B------:R-:W-:Y:S01]  /*1650*/  STL [R1+0x294], R76 ;  /* 0x0002944c01007387 */ /* 0x000fe20000100800 */
[----:B------:R-:W-:Y:S01]  /*1660*/  IMAD.SHL.U32 R62, R243, 0x100, RZ ;  /* 0x00000100f33e7824 */ /* 0x000fe200078e00ff */
[----:B------:R-:W-:Y:S02]  /*1670*/  SHF.L.U32 R60, R245, 0x8, RZ ;  /* 0x00000008f53c7819 */ /* 0x000fe400000006ff */
[----:B------:R-:W-:Y:S01]  /*1680*/  STL [R1+0x290], R74 ;  /* 0x0002904a01007387 */ /* 0x000fe20000100800 */
[----:B------:R-:W-:-:S03]  /*1690*/  IMAD.SHL.U32 R58, R247, 0x100, RZ ;  /* 0x00000100f73a7824 */ /* 0x000fc600078e00ff */
[----:B------:R-:W-:Y:S01]  /*16a0*/  STL [R1+0x28c], R72 ;  /* 0x00028c4801007387 */ /* 0x000fe20000100800 */
[----:B------:R-:W-:-:S03]  /*16b0*/  IMAD.SHL.U32 R56, R249, 0x100, RZ ;  /* 0x00000100f9387824 */ /* 0x000fc600078e00ff */
[----:B------:R-:W-:Y:S01]  /*16c0*/  STL [R1+0x288], R70 ;  /* 0x0002884601007387 */ /* 0x000fe20000100800 */
[----:B------:R-:W-:-:S03]  /*16d0*/  IMAD.SHL.U32 R52, R21, 0x100, RZ ;  /* 0x0000010015347824 */ /* 0x000fc600078e00ff */
[----:B------:R-:W-:Y:S01]  /*16e0*/  STL [R1+0x284], R68 ;  /* 0x0002844401007387 */ /* 0x000fe20000100800 */
[----:B------:R-:W-:-:S03]  /*16f0*/  UIADD3 UR4, UR8, 0x2000, URZ ;  /* 0x0000200008047890 */ /* 0x000fc6000fffe03f */
[----:B------:R-:W-:Y:S01]  /*1700*/  STL [R1+0x280], R66 ;  /* 0x0002804201007387 */ /* 0x000fe20000100800 */
[----:B------:R-:W-:Y:S01]  /*1710*/  USHF.R.U32.HI UR5, URZ, 0x4, UR8 ;  /* 0x000000043f057899 */ /* 0x000fe20008011608 */
[----:B------:R-:W-:Y:S02]  /*1720*/  IMAD.SHL.U32 R50, R19, 0x100, RZ ;  /* 0x0000010013327824 */ /* 0x000fe400078e00ff */
[----:B------:R-:W-:Y:S01]  /*1730*/  STL [R1+0x27c], R64 ;  /* 0x00027c4001007387 */ /* 0x000fe20000100800 */
[----:B------:R-:W-:-:S03]  /*1740*/  SHF.L.U32 R48, R17, 0x8, RZ ;  /* 0x0000000811307819 */ /* 0x000fc600000006ff */
[----:B------:R-:W-:Y:S01]  /*1750*/  STL [R1+0x278], R62 ;  /* 0x0002783e01007387 */ /* 0x000fe20000100800 */
[----:B------:R-:W-:-:S03]  /*1760*/  IMAD.SHL.U32 R46, R15, 0x100, RZ ;  /* 0x000001000f2e7824 */ /* 0x000fc600078e00ff */
[----:B------:R-:W-:Y:S01]  /*1770*/  STL [R1+0x274], R60 ;  /* 0x0002743c01007387 */ /* 0x000fe20000100800 */
[----:B------:R-:W-:-:S03]  /*1780*/  IMAD.SHL.U32 R44, R13, 0x100, RZ ;  /* 0x000001000d2c7824 */ /* 0x000fc600078e00ff */
[----:B------:R-:W-:Y:S01]  /*1790*/  STL [R1+0x270], R58 ;  /* 0x0002703a01007387 */ /* 0x000fe20000100800 */
[----:B------:R-:W-:Y:S01]  /*17a0*/  USHF.R.U32.HI UR4, URZ, 0x4, UR4 ;  /* 0x000000043f047899 */ /* 0x000fe20008011604 */
[----:B------:R-:W-:Y:S02]  /*17b0*/  SHF.L.U32 R42, R11, 0x8, RZ ;  /* 0x000000080b2a7819 */ /* 0x000fe400000006ff */
[----:B------:R-:W-:Y:S01]  /*17c0*/  STL [R1+0x26c], R56 ;  /* 0x00026c3801007387 */ /* 0x000fe20000100800 */
[----:B------:R-:W-:Y:S01]  /*17d0*/  USGXT.U32 UR5, UR5, 0xe ;  /* 0x0000000e0505789a */ /* 0x000fe20008000000 */
[----:B------:R-:W-:Y:S02]  /*17e0*/  IMAD.SHL.U32 R40, R157, 0x100, RZ ;  /* 0x000001009d287824 */ /* 0x000fe400078e00ff */
[----:B------:R-:W-:Y:S04]  /*17f0*/  STL [R1+0x268], R54 ;  /* 0x0002683601007387 */ /* 0x000fe80000100800 */
[----:B------:R-:W-:Y:S01]  /*1800*/  STL [R1+0x264], R52 ;  /* 0x0002643401007387 */ /* 0x000fe20000100800 */
[----:B------:R-:W-:-:S03]  /*1810*/  USGXT.U32 UR4, UR4, 0xe ;  /* 0x0000000e0404789a */ /* 0x000fc60008000000 */
[----:B------:R-:W-:Y:S01]  /*1820*/  STL [R1+0x260], R50 ;  /* 0x0002603201007387 */ /* 0x000fe20000100800 */
[----:B------:R-:W-:-:S03]  /*1830*/  ULOP3.LUT UR10, UR5, 0x800000, URZ, 0xfc, !UPT ;  /* 0x00800000050a7892 */ /* 0x000fc6000f8efc3f */
[----:B------:R-:W-:Y:S01]  /*1840*/  STL [R1+0x25c], R48 ;  /* 0x00025c3001007387 */ /* 0x000fe20000100800 */
[----:B------:R-:W-:-:S03]  /*1850*/  IADD3 R0, R89, UR8, R88 ;  /* 0x0000000859007c10 */ /* 0x000fc6000fffe058 */
[----:B------:R-:W-:Y:S01]  /*1860*/  STL [R1+0x258], R46 ;  /* 0x0002582e01007387 */ /* 0x000fe20000100800 */
[----:B------:R-:W-:Y:S01]  /*1870*/  IMAD.SHL.U32 R38, R159, 0x100, RZ ;  /* 0x000001009f267824 */ /* 0x000fe200078e00ff */
[----:B------:R-:W-:Y:S02]  /*1880*/  SHF.L.U32 R26, R161, 0x8, RZ ;  /* 0x00000008a11a7819 */ /* 0x000fe400000006ff */
[----:B------:R-:W-:Y:S01]  /*1890*/  STL [R1+0x254], R44 ;  /* 0x0002542c01007387 */ /* 0x000fe20000100800 */
[----:B------:R-:W-:Y:S01]  /*18a0*/  IMAD.SHL.U32 R28, R163, 0x100, RZ ;  /* 0x00000100a31c7824 */ /* 0x000fe200078e00ff */
[----:B0-----:R-:W-:Y:S01]  /*18b0*/  SHF.L.U32 R32, R167, 0x8, RZ ;  /* 0x00000008a7207819 */ /* 0x001fe200000006ff */
[----:B------:R-:W-:Y:S01]  /*18c0*/  IMAD.SHL.U32 R30, R165, 0x100, RZ ;  /* 0x00000100a51e7824 */ /* 0x000fe200078e00ff */
[----:B------:R-:W-:Y:S04]  /*18d0*/  STL [R1+0x250], R42 ;  /* 0x0002502a01007387 */ /* 0x000fe80000100800 */
[----:B------:R0:W-:Y:S01]  /*18e0*/  STL [R1+0x24c], R40 ;  /* 0x00024c2801007387 */ /* 0x0001e20000100800 */
[----:B------:R-:W-:Y:S06]  /*18f0*/  BAR.SYNC.DEFER_BLOCKING 0x0 ;  /* 0x0000000000007b1d */ /* 0x000fec0000010000 */
[----:B------:R-:W-:Y:S01]  /*1900*/  UMOV UR18, UR10 ;  /* 0x0000000a00127c82 */ /* 0x000fe20008000000 */
[----:B------:R-:W-:Y:S01]  /*1910*/  UMOV UR19, 0x40000040 ;  /* 0x4000004000137882 */ /* 0x000fe20000000000 */
[----:B------:R-:W-:Y:S01]  /*1920*/  UMOV UR16, UR4 ;  /* 0x0000000400107c82 */ /* 0x000fe20008000000 */
[----:B------:R-:W-:Y:S01]  /*1930*/  UMOV UR17, 0xc0000010 ;  /* 0xc000001000117882 */ /* 0x000fe20000000000 */
[----:B0-----:R-:W-:-:S06]  /*1940*/  WARPGROUP.ARRIVE ;  /* 0x00000000000079c5 */ /* 0x001fcc0000000000 */
[----:B------:R-:W-:Y:S03]  /*1950*/  HGMMA.64x256x16.F32 R40, gdesc[UR16].tnspB, RZ, !UPT, gsb0 ;  /* 0x43e00000102879f0 */ /* 0x000fe6000c0008ff */
[----:B------:R-:W-:Y:S02]  /*1960*/  WARPGROUP.DEPBAR.LE gsb0, 0x0 ;  /* 0x00008000000079c5 */ /* 0x000fe40000010000 */
[----:B------:R-:W-:Y:S04]  /*1970*/  STL.64 [R1], R40 ;  /* 0x0000002801007387 */ /* 0x000fe80000100a00 */
[----:B------:R-:W-:Y:S04]  /*1980*/  STL.64 [R1+0x8], R42 ;  /* 0x0000082a01007387 */ /* 0x000fe80000100a00 */
[----:B------:R-:W-:Y:S04]  /*1990*/  STL.64 [R1+0x10], R44 ;  /* 0x0000102c01007387 */ /* 0x000fe80000100a00 */
[----:B------:R-:W-:Y:S04]  /*19a0*/  STL.64 [R1+0x18], R46 ;  /* 0x0000182e01007387 */ /* 0x000fe80000100a00 */
[----:B------:R-:W-:Y:S04]  /*19b0*/  STL.64 [R1+0x20], R48 ;  /* 0x0000203001007387 */ /* 0x000fe80000100a00 */
[----:B------:R-:W-:Y:S04]  /*19c0*/  STL.64 [R1+0x28], R50 ;  /* 0x0000283201007387 */ /* 0x000fe80000100a00 */
[----:B------:R-:W-:Y:S04]  /*19d0*/  STL [R1+0x30], R52 ;  /* 0x0000303401007387 */ /* 0x000fe80000100800 */
[----:B------:R-:W-:Y:S04]  /*19e0*/  STL [R1+0x34], R54 ;  /* 0x0000343601007387 */ /* 0x000fe80000100800 */
[----:B------:R-:W-:Y:S04]  /*19f0*/  STL.64 [R1+0x38], R56 ;  /* 0x0000383801007387 */ /* 0x000fe80000100a00 */
[----:B------:R-:W-:Y:S04]  /*1a00*/  STL.64 [R1+0x40], R58 ;  /* 0x0000403a01007387 */ /* 0x000fe80000100a00 */
[----:B------:R-:W-:Y:S04]  /*1a10*/  STL.64 [R1+0x48], R60 ;  /* 0x0000483c01007387 */ /* 0x000fe80000100a00 */
[----:B------:R-:W-:Y:S04]  /*1a20*/  STL.64 [R1+0x50], R62 ;  /* 0x0000503e01007387 */ /* 0x000fe80000100a00 */
[----:B------:R-:W-:Y:S04]  /*1a30*/  STL.64 [R1+0x58], R64 ;  /* 0x0000584001007387 */ /* 0x000fe80000100a00 */
[----:B------:R-:W-:Y:S04]  /*1a40*/  STL [R1+0x60], R66 ;  /* 0x0000604201007387 */ /* 0x000fe80000100800 */
[----:B------:R-:W-:Y:S04]  /*1a50*/  STL [R1+0x64], R68 ;  /* 0x0000644401007387 */ /* 0x000fe80000100800 */
[----:B------:R-:W-:Y:S04]  /*1a60*/  STL [R1+0x68], R70 ;  /* 0x0000684601007387 */ /* 0x000fe80000100800 */
[----:B------:R-:W-:Y:S04]  /*1a70*/  STL.64 [R1+0x70], R72 ;  /* 0x0000704801007387 */ /* 0x000fe80000100a00 */
[----:B------:R-:W-:Y:S04]  /*1a80*/  STL.64 [R1+0x78], R74 ;  /* 0x0000784a01007387 */ /* 0x000fe80000100a00 */
[----:B------:R-:W-:Y:S04]  /*1a90*/  STL.64 [R1+0x80], R76 ;  /* 0x0000804c01007387 */ /* 0x000fe80000100a00 */
[----:B------:R0:W-:Y:S04]  /*1aa0*/  STL.64 [R1+0x88], R78 ;  /* 0x0000884e01007387 */ /* 0x0001e80000100a00 */
[----:B------:R-:W-:Y:S04]  /*1ab0*/  STL.64 [R1+0x90], R80 ;  /* 0x0000905001007387 */ /* 0x000fe80000100a00 */
[----:B------:R-:W-:Y:S04]  /*1ac0*/  STL.64 [R1+0x98], R82 ;  /* 0x0000985201007387 */ /* 0x000fe80000100a00 */
[----:B------:R-:W-:Y:S04]  /*1ad0*/  STL.64 [R1+0xa0], R84 ;  /* 0x0000a05401007387 */ /* 0x000fe80000100a00 */
[----:B------:R-:W-:Y:S04]  /*1ae0*/  STL.64 [R1+0xa8], R86 ;  /* 0x0000a85601007387 */ /* 0x000fe80000100a00 */
[----:B------:R-:W-:Y:S04]  /*1af0*/  STL.64 [R1+0xb0], R88 ;  /* 0x0000b05801007387 */ /* 0x000fe80000100a00 */
[----:B------:R-:W-:Y:S04]  /*1b00*/  STL [R1+0xb8], R91 ;  /* 0x0000b85b01007387 */ /* 0x000fe80000100800 */
[----:B------:R-:W-:Y:S04]  /*1b10*/  STL.64 [R1+0xc0], R92 ;  /* 0x0000c05c01007387 */ /* 0x000fe80000100a00 */
        /* <DEDUP_REMOVED lines=8> */
[----:B------:R-:W-:Y:S04]  /*1ba0*/  STL [R1+0xfc], R110 ;  /* 0x0000fc6e01007387 */ /* 0x000fe80000100800 */
[----:B------:R-:W-:Y:S04]  /*1bb0*/  STL [R1+0x100], R120 ;  /* 0x0001007801007387 */ /* 0x000fe80000100800 */
[----:B------:R-:W-:Y:S04]  /*1bc0*/  STL [R1+0x104], R122 ;  /* 0x0001047a01007387 */ /* 0x000fe80000100800 */
[----:B------:R-:W-:Y:S01]  /*1bd0*/  STL [R1+0x108], R136 ;  /* 0x0001088801007387 */ /* 0x000fe20000100800 */
[----:B------:R-:W-:-:S03]  /*1be0*/  IMAD.MOV.U32 R202, RZ, RZ, R167 ;  /* 0x000000ffffca7224 */ /* 0x000fc600078e00a7 */
[----:B------:R-:W-:Y:S01]  /*1bf0*/  STL [R1+0x10c], R138 ;  /* 0x00010c8a01007387 */ /* 0x000fe20000100800 */
[----:B------:R-:W-:-:S03]  /*1c00*/  MOV R203, R165 ;  /* 0x000000a500cb7202 */ /* 0x000fc60000000f00 */
[----:B------:R-:W-:Y:S01]  /*1c10*/  STL [R1+0x110], R140 ;  /* 0x0001108c01007387 */ /* 0x000fe20000100800 */
[----:B------:R-:W-:-:S03]  /*1c20*/  MOV R206, R163 ;  /* 0x000000a300ce7202 */ /* 0x000fc60000000f00 */
[----:B------:R-:W-:Y:S01]  /*1c30*/  STL [R1+0x114], R152 ;  /* 0x0001149801007387 */ /* 0x000fe20000100800 */
[----:B------:R-:W-:-:S03]  /*1c40*/  IMAD.MOV.U32 R207, RZ, RZ, R161 ;  /* 0x000000ffffcf7224 */ /* 0x000fc600078e00a1 */
[----:B------:R-:W-:Y:S01]  /*1c50*/  STL [R1+0x118], R154 ;  /* 0x0001189a01007387 */ /* 0x000fe20000100800 */
[----:B------:R-:W-:-:S03]  /*1c60*/  IMAD.MOV.U32 R210, RZ, RZ, R159 ;  /* 0x000000ffffd27224 */ /* 0x000fc600078e009f */
[----:B------:R-:W2:Y:S01]  /*1c70*/  LDL.LU R167, [R1+0x2b8] ;  /* 0x0002b80001a77983 */ /* 0x000ea20000300800 */
[----:B------:R-:W-:-:S03]  /*1c80*/  IMAD.MOV.U32 R211, RZ, RZ, R157 ;  /* 0x000000ffffd37224 */ /* 0x000fc600078e009d */
[----:B------:R-:W3:Y:S01]  /*1c90*/  LDL.LU R165, [R1+0x2b4] ;  /* 0x0002b40001a57983 */ /* 0x000ee20000300800 */
[----:B------:R-:W-:-:S03]  /*1ca0*/  IMAD.MOV.U32 R214, RZ, RZ, R155 ;  /* 0x000000ffffd67224 */ /* 0x000fc600078e009b */
[----:B------:R-:W4:Y:S01]  /*1cb0*/  LDL.LU R163, [R1+0x2b0] ;  /* 0x0002b00001a37983 */ /* 0x000f220000300800 */
[----:B------:R-:W-:-:S03]  /*1cc0*/  MOV R215, R153 ;  /* 0x0000009900d77202 */ /* 0x000fc60000000f00 */
[----:B------:R-:W5:Y:S04]  /*1cd0*/  LDL.LU R161, [R1+0x2ac] ;  /* 0x0002ac0001a17983 */ /* 0x000f680000300800 */
[----:B------:R-:W2:Y:S04]  /*1ce0*/  LDL.LU R159, [R1+0x2a8] ;  /* 0x0002a800019f7983 */ /* 0x000ea80000300800 */
[----:B------:R-:W3:Y:S04]  /*1cf0*/  LDL.LU R157, [R1+0x2a4] ;  /* 0x0002a400019d7983 */ /* 0x000ee80000300800 */
[----:B------:R-:W4:Y:S04]  /*1d00*/  LDL.LU R155, [R1+0x2a0] ;  /* 0x0002a000019b7983 */ /* 0x000f280000300800 */
[----:B------:R-:W5:Y:S04]  /*1d10*/  LDL.LU R153, [R1+0x29c] ;  /* 0x00029c0001997983 */ /* 0x000f680000300800 */
[----:B0-----:R-:W2:Y:S04]  /*1d20*/  LDL.LU R78, [R1+0x298] ;  /* 0x00029800014e7983 */ /* 0x001ea80000300800 */
[----:B------:R-:W2:Y:S04]  /*1d30*/  LDL.LU R76, [R1+0x294] ;  /* 0x00029400014c7983 */ /* 0x000ea80000300800 */
[----:B------:R-:W3:Y:S04]  /*1d40*/  LDL.LU R74, [R1+0x290] ;  /* 0x00029000014a7983 */ /* 0x000ee80000300800 */
[----:B------:R-:W2:Y:S04]  /*1d50*/  LDL.LU R72, [R1+0x28c] ;  /* 0x00028c0001487983 */ /* 0x000ea80000300800 */
[----:B------:R-:W5:Y:S04]  /*1d60*/  LDL.LU R70, [R1+0x288] ;  /* 0x0002880001467983 */ /* 0x000f680000300800 */
[----:B------:R-:W4:Y:S04]  /*1d70*/  LDL.LU R68, [R1+0x284] ;  /* 0x0002840001447983 */ /* 0x000f280000300800 */
        /* <DEDUP_REMOVED lines=10> */
[----:B------:R-:W2:Y:S04]  /*1e20*/  LDL.LU R46, [R1+0x258] ;  /* 0x00025800012e7983 */ /* 0x000ea80000300800 */
[----:B------:R-:W2:Y:S04]  /*1e30*/  LDL.LU R44, [R1+0x254] ;  /* 0x00025400012c7983 */ /* 0x000ea80000300800 */
[----:B------:R-:W2:Y:S04]  /*1e40*/  LDL.LU R42, [R1+0x250] ;  /* 0x00025000012a7983 */ /* 0x000ea80000300800 */
[----:B------:R-:W2:Y:S01]  /*1e50*/  LDL.LU R40, [R1+0x24c] ;  /* 0x00024c0001287983 */ /* 0x000ea20000300800 */
[----:B------:R-:W-:-:S02]  /*1e60*/  LEA R4, P2, R5, R172, 0xa ;  /* 0x000000ac05047211 */ /* 0x000fc400078450ff */
[-C--:B------:R-:W-:Y:S02]  /*1e70*/  LEA R6, P3, R7, R172.reuse, 0xa ;  /* 0x000000ac07067211 */ /* 0x080fe400078650ff */
[-C--:B------:R-:W-:Y:S01]  /*1e80*/  LEA.HI.X R5, R18, R173.reuse, RZ, 0x2, P2 ;  /* 0x000000ad12057211 */ /* 0x080fe200010f14ff */
[----:B------:R-:W-:Y:S01]  /*1e90*/  IMAD.MOV.U32 R220, RZ, RZ, R150 ;  /* 0x000000ffffdc7224 */ /* 0x000fe200078e0096 */
[-C--:B------:R-:W-:Y:S01]  /*1ea0*/  LEA R8, P4, R9, R172.reuse, 0xa ;  /* 0x000000ac09087211 */ /* 0x080fe200078850ff */
[----:B------:R-:W-:Y:S01]  /*1eb0*/  IMAD.MOV.U32 R204, RZ, RZ, R151 ;  /* 0x000000ffffcc7224 */ /* 0x000fe200078e0097 */
[-C--:B------:R-:W-:Y:S01]  /*1ec0*/  LEA.HI.X R7, R20, R173.reuse, RZ, 0x2, P3 ;  /* 0x000000ad14077211 */ /* 0x080fe200018f14ff */
[----:B------:R-:W-:Y:S01]  /*1ed0*/  IMAD.WIDE.U32 R150, R3, 0x4, R24 ;  /* 0x0000000403967825 */ /* 0x000fe200078e0018 */
[-C--:B------:R-:W-:Y:S02]  /*1ee0*/  LEA R10, P5, R11, R172.reuse, 0xa ;  /* 0x000000ac0b0a7211 */ /* 0x080fe400078a50ff */
[-C--:B------:R-:W-:Y:S01]  /*1ef0*/  LEA R12, P6, R13, R172.reuse, 0xa ;  /* 0x000000ac0d0c7211 */ /* 0x080fe200078c50ff */
[----:B------:R-:W-:Y:S01]  /*1f00*/  IMAD.WIDE.U32 R4, R3, 0x4, R4 ;  /* 0x0000000403047825 */ /* 0x000fe200078e0004 */
[----:B------:R-:W-:Y:S01]  /*1f10*/  LEA.HI.X R9, R22, R173, RZ, 0x2, P4 ;  /* 0x000000ad16097211 */ /* 0x000fe200020f14ff */
[----:B------:R-:W-:Y:S01]  /*1f20*/  STL.64 [R1+0x168], R150 ;  /* 0x0001689601007387 */ /* 0x000fe20000100a00 */
[-C--:B------:R-:W-:Y:S01]  /*1f30*/  LEA R14, P0, R15, R172.reuse, 0xa ;  /* 0x000000ac0f0e7211 */ /* 0x080fe200078050ff */
[----:B------:R-:W-:Y:S01]  /*1f40*/  IMAD.WIDE.U32 R6, R3, 0x4, R6 ;  /* 0x0000000403067825 */ /* 0x000fe200078e0006 */
[-C--:B------:R-:W-:Y:S01]  /*1f50*/  LEA R16, P1, R17, R172.reuse, 0xa ;  /* 0x000000ac11107211 */ /* 0x080fe200078250ff */
[----:B------:R0:W-:Y:S01]  /*1f60*/  STL.64 [R1+0x160], R4 ;  /* 0x0001600401007387 */ /* 0x0001e20000100a00 */
[----:B------:R-:W-:-:S02]  /*1f70*/  LEA R18, P2, R19, R172, 0xa ;  /* 0x000000ac13127211 */ /* 0x000fc400078450ff */
[-C--:B------:R-:W-:Y:S01]  /*1f80*/  LEA R250, P4, R251, R172.reuse, 0xa ;  /* 0x000000acfbfa7211 */ /* 0x080fe200078850ff */
[----:B------:R1:W-:Y:S01]  /*1f90*/  STL.64 [R1+0x158], R6 ;  /* 0x0001580601007387 */ /* 0x0003e20000100a00 */
[----:B------:R-:W-:Y:S01]  /*1fa0*/  LEA R20, P3, R21, R172, 0xa ;  /* 0x000000ac15147211 */ /* 0x000fe200078650ff */
[----:B0-----:R-:W-:-:S05]  /*1fb0*/  IMAD.WIDE.U32 R4, R3, 0x4, R8 ;  /* 0x0000000403047825 */ /* 0x001fca00078e0008 */
[----:B------:R0:W-:Y:S01]  /*1fc0*/  STL.64 [R1+0x150], R4 ;  /* 0x0001500401007387 */ /* 0x0001e20000100a00 */
[----:B------:R-:W-:Y:S01]  /*1fd0*/  MOV R229, R156 ;  /* 0x0000009c00e57202 */ /* 0x000fe20000000f00 */
[----:B------:R-:W-:Y:S02]  /*1fe0*/  IMAD.MOV.U32 R227, RZ, RZ, R158 ;  /* 0x000000ffffe37224 */ /* 0x000fe400078e009e */
[----:B------:R-:W-:Y:S02]  /*1ff0*/  IMAD.MOV.U32 R223, RZ, RZ, R160 ;  /* 0x000000ffffdf7224 */ /* 0x000fe400078e00a0 */
[----:B------:R-:W-:Y:S02]  /*2000*/  IMAD.MOV.U32 R222, RZ, RZ, R162 ;  /* 0x000000ffffde7224 */ /* 0x000fe400078e00a2 */
[----:B------:R-:W-:Y:S01]  /*2010*/  IMAD.MOV.U32 R219, RZ, RZ, R164 ;  /* 0x000000ffffdb7224 */ /* 0x000fe200078e00a4 */
[----:B------:R-:W-:Y:S01]  /*2020*/  MOV R218, R166 ;  /* 0x000000a600da7202 */ /* 0x000fe20000000f00 */
[----:B------:R-:W-:-:S02]  /*2030*/  IMAD.SHL.U32 R34, R169, 0x100, RZ ;  /* 0x00000100a9227824 */ /* 0x000fc400078e00ff */
[----:B------:R-:W-:Y:S01]  /*2040*/  IMAD.SHL.U32 R36, R171, 0x100, RZ ;  /* 0x00000100ab247824 */ /* 0x000fe200078e00ff */
[----:B------:R-:W-:Y:S01]  /*2050*/  UMOV UR6, 0xffffff80 ;  /* 0xffffff8000067882 */ /* 0x000fe20000000000 */
[----:B------:R-:W-:Y:S01]  /*2060*/  UMOV UR7, 0x3fffffef ;  /* 0x3fffffef00077882 */ /* 0x000fe20000000000 */
[----:B------:R-:W-:Y:S02]  /*2070*/  UMOV UR5, URZ ;  /* 0x0000003f00057c82 */ /* 0x000fe40008000000 */
[----:B------:R-:W-:Y:S01]  /*2080*/  UIADD3.64 UR4, UR4, -UR6, URZ ;  /* 0x8000000604047297 */ /* 0x000fe2000fffe03f */
[----:B------:R-:W-:Y:S01]  /*2090*/  LOP3.LUT R2, R33, 0x2010, R2, 0xf8, !PT ;  /* 0x0000201021027812 */ /* 0x000fe200078ef802 */
[----:B------:R-:W-:Y:S01]  /*20a0*/  IMAD.MOV.U32 R228, RZ, RZ, R53 ;  /* 0x000000ffffe47224 */ /* 0x000fe200078e0035 */
[----:B------:R-:W-:Y:S01]  /*20b0*/  MOV R231, R67 ;  /* 0x0000004300e77202 */ /* 0x000fe20000000f00 */
        /* <DEDUP_REMOVED lines=28> */
[----:B------:R-:W-:-:S02]  /*2280*/  IMAD.MOV.U32 R182, RZ, RZ, R127 ;  /* 0x000000ffffb67224 */ /* 0x000fc400078e007f */
[----:B------:R-:W-:Y:S02]  /*2290*/  IMAD.MOV.U32 R180, RZ, RZ, R115 ;  /* 0x000000ffffb47224 */ /* 0x000fe400078e0073 */
[----:B------:R-:W-:Y:S02]  /*22a0*/  IMAD.MOV.U32 R179, RZ, RZ, R129 ;  /* 0x000000ffffb37224 */ /* 0x000fe400078e0081 */
[----:B------:R-:W-:Y:S02]  /*22b0*/  IMAD.MOV.U32 R177, RZ, RZ, R117 ;  /* 0x000000ffffb17224 */ /* 0x000fe400078e0075 */
[----:B------:R-:W-:Y:S02]  /*22c0*/  IMAD.MOV.U32 R176, RZ, RZ, R119 ;  /* 0x000000ffffb07224 */ /* 0x000fe400078e0077 */
[----:B------:R-:W-:Y:S02]  /*22d0*/  IMAD.MOV.U32 R174, RZ, RZ, R135 ;  /* 0x000000ffffae7224 */ /* 0x000fe400078e0087 */
[----:B------:R-:W-:-:S02]  /*22e0*/  IMAD.MOV.U32 R230, RZ, RZ, R142 ;  /* 0x000000ffffe67224 */ /* 0x000fc400078e008e */
[----:B------:R-:W-:Y:S02]  /*22f0*/  IMAD.MOV.U32 R226, RZ, RZ, R144 ;  /* 0x000000ffffe27224 */ /* 0x000fe400078e0090 */
[----:B------:R-:W-:Y:S02]  /*2300*/  IMAD.MOV.U32 R217, RZ, RZ, R137 ;  /* 0x000000ffffd97224 */ /* 0x000fe400078e0089 */
[----:B------:R-:W-:Y:S02]  /*2310*/  IMAD.MOV.U32 R216, RZ, RZ, R139 ;  /* 0x000000ffffd87224 */ /* 0x000fe400078e008b */
[----:B------:R-:W-:Y:S02]  /*2320*/  IMAD.MOV.U32 R213, RZ, RZ, R141 ;  /* 0x000000ffffd57224 */ /* 0x000fe400078e008d */
[----:B------:R-:W-:Y:S02]  /*2330*/  IMAD.MOV.U32 R208, RZ, RZ, R147 ;  /* 0x000000ffffd07224 */ /* 0x000fe400078e0093 */
[----:B------:R-:W-:Y:S01]  /*2340*/  IMAD.MOV.U32 R205, RZ, RZ, R149 ;  /* 0x000000ffffcd7224 */ /* 0x000fe200078e0095 */
[----:B-----5:R-:W-:-:S02]  /*2350*/  LEA.HI.X R251, R54, R173, RZ, 0x2, P4 ;  /* 0x000000ad36fb7211 */ /* 0x020fc400020f14ff */
[-C--:B----4-:R-:W-:Y:S02]  /*2360*/  LEA.HI.X R21, R52, R173.reuse, RZ, 0x2, P3 ;  /* 0x000000ad34157211 */ /* 0x090fe400018f14ff */
[-C--:B---3--:R-:W-:Y:S02]  /*2370*/  LEA.HI.X R19, R50, R173.reuse, RZ, 0x2, P2 ;  /* 0x000000ad32137211 */ /* 0x088fe400010f14ff */
[-C--:B--2---:R-:W-:Y:S02]  /*2380*/  LEA.HI.X R17, R48, R173.reuse, RZ, 0x2, P1 ;  /* 0x000000ad30117211 */ /* 0x084fe400008f14ff */
[-C--:B------:R-:W-:Y:S02]  /*2390*/  LEA.HI.X R15, R46, R173.reuse, RZ, 0x2, P0 ;  /* 0x000000ad2e0f7211 */ /* 0x080fe400000f14ff */
[-C--:B------:R-:W-:Y:S02]  /*23a0*/  LEA.HI.X R13, R44, R173.reuse, RZ, 0x2, P6 ;  /* 0x000000ad2c0d7211 */ /* 0x080fe400030f14ff */
[----:B------:R-:W-:Y:S01]  /*23b0*/  LEA.HI.X R11, R42, R173, RZ, 0x2, P5 ;  /* 0x000000ad2a0b7211 */ /* 0x000fe200028f14ff */
[----:B-1----:R-:W-:Y:S01]  /*23c0*/  IMAD.WIDE.U32 R6, R3, 0x4, R12 ;  /* 0x0000000403067825 */ /* 0x002fe200078e000c */
[----:B------:R-:W-:-:S03]  /*23d0*/  LEA R248, P5, R249, R172, 0xa ;  /* 0x000000acf9f87211 */ /* 0x000fc600078a50ff */
[----:B------:R-:W-:Y:S01]  /*23e0*/  IMAD.WIDE.U32 R8, R3, 0x4, R10 ;  /* 0x0000000403087825 */ /* 0x000fe200078e000a */
[----:B------:R-:W-:-:S03]  /*23f0*/  LEA R246, P6, R247, R172, 0xa ;  /* 0x000000acf7f67211 */ /* 0x000fc600078c50ff */
[----:B0-----:R-:W-:Y:S01]  /*2400*/  IMAD.WIDE.U32 R4, R3, 0x4, R14 ;  /* 0x0000000403047825 */ /* 0x001fe200078e000e */
[----:B------:R0:W-:Y:S01]  /*2410*/  STL.64 [R1+0x148], R8 ;  /* 0x0001480801007387 */ /* 0x0001e20000100a00 */
[-C--:B------:R-:W-:Y:S02]  /*2420*/  LEA R244, P0, R245, R172.reuse, 0xa ;  /* 0x000000acf5f47211 */ /* 0x080fe400078050ff */
[-C--:B------:R-:W-:Y:S01]  /*2430*/  LEA.HI.X R249, R56, R173.reuse, RZ, 0x2, P5 ;  /* 0x000000ad38f97211 */ /* 0x080fe200028f14ff */
[----:B------:R1:W-:Y:S01]  /*2440*/  STL.64 [R1+0x140], R6 ;  /* 0x0001400601007387 */ /* 0x0003e20000100a00 */
[-C--:B------:R-:W-:Y:S01]  /*2450*/  LEA R242, P1, R243, R172.reuse, 0xa ;  /* 0x000000acf3f27211 */ /* 0x080fe200078250ff */
[C---:B------:R-:W-:Y:S01]  /*2460*/  IMAD.WIDE.U32 R250, R3.reuse, 0x4, R250 ;  /* 0x0000000403fa7825 */ /* 0x040fe200078e00fa */
[----:B------:R-:W-:Y:S01]  /*2470*/  LEA.HI.X R247, R58, R173, RZ, 0x2, P6 ;  /* 0x000000ad3af77211 */ /* 0x000fe200030f14ff */
[----:B------:R2:W-:Y:S02]  /*2480*/  STL.64 [R1+0x138], R4 ;  /* 0x0001380401007387 */ /* 0x0005e40000100a00 */
[----:B0-----:R-:W-:Y:S01]  /*2490*/  IMAD.WIDE.U32 R8, R3, 0x4, R16 ;  /* 0x0000000403087825 */ /* 0x001fe200078e0010 */
[----:B------:R-:W-:-:S03]  /*24a0*/  LEA R240, P2, R241, R172, 0xa ;  /* 0x000000acf1f07211 */ /* 0x000fc600078450ff */
[C---:B-1----:R-:W-:Y:S01]  /*24b0*/  IMAD.WIDE.U32 R6, R3.reuse, 0x4, R18 ;  /* 0x0000000403067825 */ /* 0x042fe200078e0012 */
[-C--:B------:R-:W-:Y:S01]  /*24c0*/  LEA.HI.X R245, R60, R173.reuse, RZ, 0x2, P0 ;  /* 0x000000ad3cf57211 */ /* 0x080fe200000f14ff */
[----:B------:R0:W-:Y:S02]  /*24d0*/  STL.64 [R1+0x130], R8 ;  /* 0x0001300801007387 */ /* 0x0001e40000100a00 */
[----:B--2---:R-:W-:Y:S01]  /*24e0*/  IMAD.WIDE.U32 R4, R3, 0x4, R20 ;  /* 0x0000000403047825 */ /* 0x004fe200078e0014 */
[-C--:B------:R-:W-:Y:S01]  /*24f0*/  LEA R238, P3, R239, R172.reuse, 0xa ;  /* 0x000000acefee7211 */ /* 0x080fe200078650ff */
[----:B------:R1:W-:Y:S01]  /*2500*/  STL.64 [R1+0x128], R6 ;  /* 0x0001280601007387 */ /* 0x0003e20000100a00 */
[-C--:B------:R-:W-:Y:S01]  /*2510*/  LEA.HI.X R243, R62, R173.reuse, RZ, 0x2, P1 ;  /* 0x000000ad3ef37211 */ /* 0x080fe200008f14ff */
[----:B------:R-:W-:Y:S01]  /*2520*/  IMAD.WIDE.U32 R248, R3, 0x4, R248 ;  /* 0x0000000403f87825 */ /* 0x000fe200078e00f8 */
[----:B------:R-:W-:Y:S01]  /*2530*/  LEA R236, P4, R237, R172, 0xa ;  /* 0x000000acedec7211 */ /* 0x000fe200078850ff */
[----:B------:R-:W-:Y:S01]  /*2540*/  STL [R1+0x248], R250 ;  /* 0x000248fa01007387 */ /* 0x000fe20000100800 */
[----:B------:R-:W-:Y:S01]  /*2550*/  LEA.HI.X R241, R64, R173, RZ, 0x2, P2 ;  /* 0x000000ad40f17211 */ /* 0x000fe200010f14ff */
[----:B------:R-:W-:-:S02]  /*2560*/  IMAD.WIDE.U32 R246, R3, 0x4, R246 ;  /* 0x0000000403f67825 */ /* 0x000fc400078e00f6 */
[----:B------:R2:W-:Y:S01]  /*2570*/  STL.64 [R1+0x120], R4 ;  /* 0x0001200401007387 */ /* 0x0005e20000100a00 */
[-C--:B------:R-:W-:Y:S01]  /*2580*/  LEA R234, P5, R235, R172.reuse, 0xa ;  /* 0x000000acebea7211 */ /* 0x080fe200078a50ff */
[----:B------:R-:W-:Y:S01]  /*2590*/  IMAD.WIDE.U32 R244, R3, 0x4, R244 ;  /* 0x0000000403f47825 */ /* 0x000fe200078e00f4 */
[-C--:B------:R-:W-:Y:S01]  /*25a0*/  LEA.HI.X R239, R66, R173.reuse, RZ, 0x2, P3 ;  /* 0x000000ad42ef7211 */ /* 0x080fe200018f14ff */
[----:B------:R-:W-:Y:S01]  /*25b0*/  STL [R1+0x244], R251 ;  /* 0x000244fb01007387 */ /* 0x000fe20000100800 */
[----:B------:R-:W-:Y:S01]  /*25c0*/  LEA R232, P6, R233, R172, 0xa ;  /* 0x000000ace9e87211 */ /* 0x000fe200078c50ff */
[C---:B------:R-:W-:Y:S02]  /*25d0*/  IMAD.WIDE.U32 R242, R3.reuse, 0x4, R242 ;  /* 0x0000000403f27825 */ /* 0x040fe400078e00f2 */
[----:B------:R-:W-:Y:S01]  /*25e0*/  STL [R1+0x240], R248 ;  /* 0x000240f801007387 */ /* 0x000fe20000100800 */
[----:B------:R-:W-:Y:S01]  /*25f0*/  LEA.HI.X R237, R68, R173, RZ, 0x2, P4 ;  /* 0x000000ad44ed7211 */ /* 0x000fe200020f14ff */
[----:B------:R-:W-:-:S02]  /*2600*/  IMAD.WIDE.U32 R240, R3, 0x4, R240 ;  /* 0x0000000403f07825 */ /* 0x000fc400078e00f0 */
[----:B------:R-:W-:Y:S01]  /*2610*/  STL [R1+0x23c], R249 ;  /* 0x00023cf901007387 */ /* 0x000fe20000100800 */
[----:B------:R-:W-:-:S03]  /*2620*/  LEA R154, P0, R155, R172, 0xa ;  /* 0x000000ac9b9a7211 */ /* 0x000fc600078050ff */
[----:B------:R-:W-:Y:S01]  /*2630*/  STL [R1+0x238], R246 ;  /* 0x000238f601007387 */ /* 0x000fe20000100800 */
[----:B------:R-:W-:Y:S01]  /*2640*/  LEA.HI.X R235, R70, R173, RZ, 0x2, P5 ;  /* 0x000000ad46eb7211 */ /* 0x000fe200028f14ff */
[----:B------:R-:W-:Y:S02]  /*2650*/  IMAD.WIDE.U32 R238, R3, 0x4, R238 ;  /* 0x0000000403ee7825 */ /* 0x000fe400078e00ee */
        /* <DEDUP_REMOVED lines=48> */
[-C--:B------:R-:W-:Y:S01]  /*2960*/  LEA.HI.X R167, R32, R173.reuse, RZ, 0x2, P1 ;  /* 0x000000ad20a77211 */ /* 0x080fe200008f14ff */
[----:B------:R-:W-:Y:S02]  /*2970*/  IMAD.SHL.U32 R38, R27, 0x100, RZ ;  /* 0x000001001b267824 */ /* 0x000fe400078e00ff */
[----:B------:R-:W-:Y:S01]  /*2980*/  STL [R1+0x1e4], R23 ;  /* 0x0001e41701007387 */ /* 0x000fe20000100800 */
[----:B------:R-:W-:Y:S01]  /*2990*/  IMAD.WIDE.U32 R14, R3, 0x4, R162 ;  /* 0x00000004030e7825 */ /* 0x000fe200078e00a2 */
[----:B------:R-:W-:Y:S02]  /*29a0*/  LEA R172, P4, R27, R172, 0xa ;  /* 0x000000ac1bac7211 */ /* 0x000fe400078850ff */
[----:B------:R-:W-:Y:S01]  /*29b0*/  STL [R1+0x1e0], R20 ;  /* 0x0001e01401007387 */ /* 0x000fe20000100800 */
[----:B------:R-:W-:Y:S01]  /*29c0*/  LEA.HI.X R169, R34, R173, RZ, 0x2, P2 ;  /* 0x000000ad22a97211 */ /* 0x000fe200010f14ff */
[----:B------:R-:W-:-:S02]  /*29d0*/  IMAD.WIDE.U32 R12, R3, 0x4, R164 ;  /* 0x00000004030c7825 */ /* 0x000fc400078e00a4 */
[----:B------:R-:W-:Y:S01]  /*29e0*/  STL [R1+0x1dc], R21 ;  /* 0x0001dc1501007387 */ /* 0x000fe20000100800 */
[----:B------:R-:W-:-:S03]  /*29f0*/  LEA.HI.X R171, R36, R173, RZ, 0x2, P3 ;  /* 0x000000ad24ab7211 */ /* 0x000fc600018f14ff */
[----:B------:R-:W-:Y:S01]  /*2a00*/  STL [R1+0x1d8], R18 ;  /* 0x0001d81201007387 */ /* 0x000fe20000100800 */
[----:B------:R-:W-:-:S03]  /*2a10*/  IMAD.WIDE.U32 R10, R3, 0x4, R166 ;  /* 0x00000004030a7825 */ /* 0x000fc600078e00a6 */
[----:B------:R-:W-:Y:S01]  /*2a20*/  STL [R1+0x1d4], R19 ;  /* 0x0001d41301007387 */ /* 0x000fe20000100800 */
[----:B------:R-:W-:-:S03]  /*2a30*/  LEA.HI.X R173, R38, R173, RZ, 0x2, P4 ;  /* 0x000000ad26ad7211 */ /* 0x000fc600020f14ff */
[----:B------:R-:W-:Y:S01]  /*2a40*/  STL [R1+0x1d0], R16 ;  /* 0x0001d01001007387 */ /* 0x000fe20000100800 */
[----:B0-----:R-:W-:-:S03]  /*2a50*/  IMAD.WIDE.U32 R8, R3, 0x4, R168 ;  /* 0x0000000403087825 */ /* 0x001fc600078e00a8 */
[----:B------:R-:W-:Y:S01]  /*2a60*/  STL [R1+0x1cc], R17 ;  /* 0x0001cc1101007387 */ /* 0x000fe20000100800 */
[----:B-1----:R-:W-:-:S03]  /*2a70*/  IMAD.WIDE.U32 R6, R3, 0x4, R170 ;  /* 0x0000000403067825 */ /* 0x002fc600078e00aa */
[----:B------:R-:W-:Y:S04]  /*2a80*/  STL [R1+0x1c8], R14 ;  /* 0x0001c80e01007387 */ /* 0x000fe80000100800 */
[----:B------:R-:W-:Y:S01]  /*2a90*/  STL [R1+0x1c4], R15 ;  /* 0x0001c40f01007387 */ /* 0x000fe20000100800 */
[----:B--2---:R-:W-:-:S03]  /*2aa0*/  IMAD.WIDE.U32 R4, R3, 0x4, R172 ;  /* 0x0000000403047825 */ /* 0x004fc600078e00ac */
[----:B------:R-:W-:Y:S04]  /*2ab0*/  STL [R1+0x1bc], R12 ;  /* 0x0001bc0c01007387 */ /* 0x000fe80000100800 */
        /* <DEDUP_REMOVED lines=9> */
[----:B------:R-:W2:Y:S04]  /*2b50*/  LDL.LU R160, [R1] ;  /* 0x0000000001a07983 */ /* 0x000ea80000300800 */
[----:B------:R-:W2:Y:S04]  /*2b60*/  LDL.LU R161, [R1+0x8] ;  /* 0x0000080001a17983 */ /* 0x000ea80000300800 */
[----:B------:R-:W2:Y:S04]  /*2b70*/  LDL.LU R162, [R1+0x38] ;  /* 0x0000380001a27983 */ /* 0x000ea80000300800 */
[----:B------:R-:W2:Y:S04]  /*2b80*/  LDL.LU R163, [R1+0x40] ;  /* 0x0000400001a37983 */ /* 0x000ea80000300800 */
[----:B------:R-:W3:Y:S04]  /*2b90*/  LDL.LU R156, [R1+0x10] ;  /* 0x00001000019c7983 */ /* 0x000ee80000300800 */
[----:B------:R-:W3:Y:S04]  /*2ba0*/  LDL.LU R157, [R1+0x18] ;  /* 0x00001800019d7983 */ /* 0x000ee80000300800 */
[----:B------:R-:W3:Y:S04]  /*2bb0*/  LDL.LU R158, [R1+0x48] ;  /* 0x00004800019e7983 */ /* 0x000ee80000300800 */
[----:B------:R-:W3:Y:S01]  /*2bc0*/  LDL.LU R159, [R1+0x50] ;  /* 0x00005000019f7983 */ /* 0x000ee20000300800 */
[----:B------:R-:W-:Y:S01]  /*2bd0*/  WARPGROUP.ARRIVE ;  /* 0x00000000000079c5 */ /* 0x000fe20000000000 */
[----:B------:R-:W-:Y:S01]  /*2be0*/  UMOV UR6, UR18 ;  /* 0x0000001200067c82 */ /* 0x000fe20008000000 */
[----:B------:R-:W-:-:S04]  /*2bf0*/  UMOV UR7, UR19 ;  /* 0x0000001300077c82 */ /* 0x000fc80008000000 */
[----:B------:R-:W-:Y:S03]  /*2c00*/  HGMMA.64x256x16.F32 R24, gdesc[UR4].tnspB, RZ, !UPT, gsb0 ;  /* 0x43e00000041879f0 */ /* 0x000fe6000c0008ff */
[----:B------:R-:W-:Y:S02]  /*2c10*/  WARPGROUP.DEPBAR.LE gsb0, 0x0 ;  /* 0x00008000000079c5 */ /* 0x000fe40000010000 */
[----:B------:R-:W-:Y:S06]  /*2c20*/  BAR.SYNC.DEFER_BLOCKING 0x0 ;  /* 0x0000000000007b1d */ /* 0x000fec0000010000 */
[----:B---3--:R0:W-:Y:S04]  /*2c30*/  STS.128 [R2+UR8+0x800], R156 ;  /* 0x0008009c02007988 */ /* 0x0081e80008000c08 */
[----:B0-----:R-:W3:Y:S04]  /*2c40*/  LDL.LU R156, [R1+0x20] ;  /* 0x00002000019c7983 */ /* 0x001ee80000300800 */
[----:B------:R-:W3:Y:S04]  /*2c50*/  LDL.LU R157, [R1+0x28] ;  /* 0x00002800019d7983 */ /* 0x000ee80000300800 */
[----:B------:R-:W3:Y:S04]  /*2c60*/  LDL.LU R158, [R1+0x58] ;  /* 0x00005800019e7983 */ /* 0x000ee80000300800 */
[----:B------:R-:W3:Y:S04]  /*2c70*/  LDL.LU R159, [R1+0x60] ;  /* 0x00006000019f7983 */ /* 0x000ee80000300800 */
[----:B--2---:R0:W-:Y:S04]  /*2c80*/  STS.128 [R2+UR8], R160 ;  /* 0x000000a002007988 */ /* 0x0041e80008000c08 */
[----:B0-----:R-:W2:Y:S04]  /*2c90*/  LDL.LU R160, [R1+0x30] ;  /* 0x0000300001a07983 */ /* 0x001ea80000300800 */
[----:B------:R-:W2:Y:S04]  /*2ca0*/  LDL.LU R161, [R1+0x34] ;  /* 0x0000340001a17983 */ /* 0x000ea80000300800 */
[----:B------:R-:W2:Y:S04]  /*2cb0*/  LDL.LU R162, [R1+0x64] ;  /* 0x0000640001a27983 */ /* 0x000ea80000300800 */
[----:B------:R-:W2:Y:S04]  /*2cc0*/  LDL.LU R163, [R1+0x68] ;  /* 0x0000680001a37983 */ /* 0x000ea80000300800 */
[----:B---3--:R0:W-:Y:S04]  /*2cd0*/  STS.128 [R2+UR8+0x1000], R156 ;  /* 0x0010009c02007988 */ /* 0x0081e80008000c08 */
[----:B0-----:R-:W3:Y:S04]  /*2ce0*/  LDL.LU R156, [R1+0x4] ;  /* 0x00000400019c7983 */ /* 0x001ee80000300800 */
[----:B------:R-:W3:Y:S04]  /*2cf0*/  LDL.LU R157, [R1+0xc] ;  /* 0x00000c00019d7983 */ /* 0x000ee80000300800 */
[----:B------:R-:W3:Y:S04]  /*2d00*/  LDL.LU R158, [R1+0x3c] ;  /* 0x00003c00019e7983 */ /* 0x000ee80000300800 */
[----:B------:R-:W3:Y:S01]  /*2d10*/  LDL.LU R159, [R1+0x44] ;  /* 0x00004400019f7983 */ /* 0x000ee20000300800 */
[----:B------:R-:W-:-:S03]  /*2d20*/  LOP3.LUT R3, R2, 0x10, RZ, 0x3c, !PT ;  /* 0x0000001002037812 */ /* 0x000fc600078e3cff */
[----:B--2---:R-:W-:Y:S04]  /*2d30*/  STS.128 [R2+UR8+0x1800], R160 ;  /* 0x001800a002007988 */ /* 0x004fe80008000c08 */
[----:B---3--:R0:W-:Y:S04]  /*2d40*/  STS.128 [R3+UR8], R156 ;  /* 0x0000009c03007988 */ /* 0x0081e80008000c08 */
[----:B0-----:R-:W2:Y:S04]  /*2d50*/  LDL.LU R156, [R1+0x14] ;  /* 0x00001400019c7983 */ /* 0x001ea80000300800 */
[----:B------:R-:W2:Y:S04]  /*2d60*/  LDL.LU R157, [R1+0x1c] ;  /* 0x00001c00019d7983 */ /* 0x000ea80000300800 */
[----:B------:R-:W2:Y:S04]  /*2d70*/  LDL.LU R158, [R1+0x4c] ;  /* 0x00004c00019e7983 */ /* 0x000ea80000300800 */
[----:B------:R-:W2:Y:S04]  /*2d80*/  LDL.LU R159, [R1+0x54] ;  /* 0x00005400019f7983 */ /* 0x000ea80000300800 */
[----:B------:R-:W3:Y:S04]  /*2d90*/  LDL.LU R160, [R1+0x24] ;  /* 0x0000240001a07983 */ /* 0x000ee80000300800 */
[----:B------:R-:W3:Y:S04]  /*2da0*/  LDL.LU R161, [R1+0x2c] ;  /* 0x00002c0001a17983 */ /* 0x000ee80000300800 */
[----:B------:R-:W3:Y:S01]  /*2db0*/  LDL.LU R162, [R1+0x5c] ;  /* 0x00005c0001a27983 */ /* 0x000ee20000300800 */
        /* <DEDUP_REMOVED lines=10> */
[----:B------:R-:W-:Y:S01]  /*2e60*/  IMAD.MOV.U32 R24, RZ, RZ, R29 ;  /* 0x000000ffff187224 */ /* 0x000fe200078e001d */
[----:B------:R-:W-:Y:S01]  /*2e70*/  MOV R29, R35 ;  /* 0x00000023001d7202 */ /* 0x000fe20000000f00 */
[----:B--2---:R0:W-:Y:S02]  /*2e80*/  STS.128 [R3+UR8+0x800], R156 ;  /* 0x0008009c03007988 */ /* 0x0041e40008000c08 */
[----:B0-----:R-:W-:Y:S01]  /*2e90*/  IMAD.MOV.U32 R156, RZ, RZ, R228 ;  /* 0x000000ffff9c7224 */ /* 0x001fe200078e00e4 */
[----:B------:R-:W-:Y:S01]  /*2ea0*/  MOV R158, R201 ;  /* 0x000000c9009e7202 */ /* 0x000fe20000000f00 */
[----:B------:R-:W-:-:S02]  /*2eb0*/  IMAD.MOV.U32 R157, RZ, RZ, R224 ;  /* 0x000000ffff9d7224 */ /* 0x000fc400078e00e0 */
[----:B------:R-:W-:Y:S01]  /*2ec0*/  IMAD.MOV.U32 R159, RZ, RZ, R200 ;  /* 0x000000ffff9f7224 */ /* 0x000fe200078e00c8 */
[----:B---3--:R-:W-:Y:S04]  /*2ed0*/  STS.128 [R3+UR8+0x1000], R160 ;  /* 0x001000a003007988 */ /* 0x008fe80008000c08 */
[----:B------:R-:W-:Y:S01]  /*2ee0*/  STS.128 [R3+UR8+0x1800], R156 ;  /* 0x0018009c03007988 */ /* 0x000fe20008000c08 */
[----:B------:R-:W-:Y:S06]  /*2ef0*/  BAR.SYNC.DEFER_BLOCKING 0x0 ;  /* 0x0000000000007b1d */ /* 0x000fec0000010000 */
[----:B------:R-:W0:Y:S04]  /*2f00*/  LDS.128 R4, [R0] ;  /* 0x0000000000047984 */ /* 0x000e280000000c00 */
[----:B------:R-:W-:Y:S04]  /*2f10*/  LDS.128 R12, [R0+0x200] ;  /* 0x00020000000c7984 */ /* 0x000fe80000000c00 */
[----:B------:R-:W-:Y:S01]  /*2f20*/  LDS.128 R8, [R0+0x300] ;  /* 0x0003000000087984 */ /* 0x000fe20000000c00 */
[----:B0-----:R-:W-:Y:S01]  /*2f30*/  MOV R201, R4 ;  /* 0x0000000400c97202 */ /* 0x001fe20000000f00 */
[----:B------:R-:W-:-:S02]  /*2f40*/  IMAD.MOV.U32 R200, RZ, RZ, R6 ;  /* 0x000000ffffc87224 */ /* 0x000fc400078e0006 */
[----:B------:R-:W-:Y:S01]  /*2f50*/  STL [R1+0x198], R7 ;  /* 0x0001980701007387 */ /* 0x000fe20000100800 */
[----:B------:R-:W-:-:S03]  /*2f60*/  IMAD.MOV.U32 R228, RZ, RZ, R5 ;  /* 0x000000ffffe47224 */ /* 0x000fc600078e0005 */
[----:B------:R-:W0:Y:S04]  /*2f70*/  LDS.128 R4, [R0+0x100] ;  /* 0x0001000000047984 */ /* 0x000e280000000c00 */
[----:B0-----:R-:W-:Y:S01]  /*2f80*/  STL [R1+0x190], R5 ;  /* 0x0001900501007387 */ /* 0x001fe20000100800 */
[----:B------:R-:W-:Y:S01]  /*2f90*/  MOV R224, R4 ;  /* 0x0000000400e07202 */ /* 0x000fe20000000f00 */
[----:B------:R-:W-:Y:S02]  /*2fa0*/  IMAD.MOV.U32 R231, RZ, RZ, R6 ;  /* 0x000000ffffe77224 */ /* 0x000fe400078e0006 */
[----:B------:R-:W-:Y:S04]  /*2fb0*/  STL [R1+0x194], R7 ;  /* 0x0001940701007387 */ /* 0x000fe80000100800 */
[----:B------:R-:W0:Y:S02]  /*2fc0*/  LDS.128 R4, [R0+0x400] ;  /* 0x0004000000047984 */ /* 0x000e240000000c00 */
[----:B0-----:R-:W-:Y:S01]  /*2fd0*/  IMAD.MOV.U32 R250, RZ, RZ, R4 ;  /* 0x000000fffffa7224 */ /* 0x001fe200078e0004 */
[----:B------:R-:W-:Y:S01]  /*2fe0*/  MOV R251, R6 ;  /* 0x0000000600fb7202 */ /* 0x000fe20000000f00 */
[----:B------:R-:W-:-:S02]  /*2ff0*/  IMAD.MOV.U32 R246, RZ, RZ, R5 ;  /* 0x000000fffff67224 */ /* 0x000fc400078e0005 */
[----:B------:R-:W-:Y:S02]  /*3000*/  IMAD.MOV.U32 R247, RZ, RZ, R7 ;  /* 0x000000fffff77224 */ /* 0x000fe400078e0007 */
[----:B------:R-:W0:Y:S02]  /*3010*/  LDS.128 R4, [R0+0x500] ;  /* 0x0005000000047984 */ /* 0x000e240000000c00 */
[----:B0-----:R-:W-:Y:S01]  /*3020*/  MOV R248, R4 ;  /* 0x0000000400f87202 */ /* 0x001fe20000000f00 */
[----:B------:R-:W-:Y:S01]  /*3030*/  IMAD.MOV.U32 R249, RZ, RZ, R6 ;  /* 0x000000fffff97224 */ /* 0x000fe200078e0006 */
[----:B------:R-:W-:Y:S01]  /*3040*/  MOV R245, R7 ;  /* 0x0000000700f57202 */ /* 0x000fe20000000f00 */
[----:B------:R-:W-:Y:S02]  /*3050*/  IMAD.MOV.U32 R244, RZ, RZ, R5 ;  /* 0x000000fffff47224 */ /* 0x000fe400078e0005 */
[----:B------:R-:W0:Y:S01]  /*3060*/  LDS.128 R4, [R0+0x600] ;  /* 0x0006000000047984 */ /* 0x000e220000000c00 */
        /* <DEDUP_REMOVED lines=8> */
[----:B0-----:R-:W-:Y:S01]  /*30f0*/  IMAD.MOV.U32 R242, RZ, RZ, R4 ;  /* 0x000000fffff27224 */ /* 0x001fe200078e0004 */
[----:B------:R-:W-:Y:S01]  /*3100*/  MOV R238, R5 ;  /* 0x0000000500ee7202 */ /* 0x000fe20000000f00 */
[----:B------:R-:W-:Y:S02]  /*3110*/  IMAD.MOV.U32 R243, RZ, RZ, R6 ;  /* 0x000000fffff37224 */ /* 0x000fe400078e0006 */
[----:B------:R-:W-:Y:S02]  /*3120*/  IMAD.MOV.U32 R239, RZ, RZ, R7 ;  /* 0x000000ffffef7224 */ /* 0x000fe400078e0007 */
[----:B------:R-:W0:Y:S01]  /*3130*/  LDS.128 R4, [R0+0x700] ;  /* 0x0007000000047984 */ /* 0x000e220000000c00 */
[----:B------:R-:W-:Y:S01]  /*3140*/  BAR.SYNC.DEFER_BLOCKING 0x0 ;  /* 0x0000000000007b1d */ /* 0x000fe20000010000 */
[----:B------:R-:W-:-:S02]  /*3150*/  IMAD.MOV.U32 R28, RZ, RZ, R33 ;  /* 0x000000ffff1c7224 */ /* 0x000fc400078e0021 */
[----:B------:R-:W-:-:S03]  /*3160*/  IMAD.MOV.U32 R30, RZ, RZ, R49 ;  /* 0x000000ffff1e7224 */ /* 0x000fc600078e0031 */
[----:B------:R1:W-:Y:S04]  /*3170*/  STS.128 [R2+UR8+0x800], R156 ;  /* 0x0008009c02007988 */ /* 0x0003e80008000c08 */
[----:B------:R-:W-:Y:S04]  /*3180*/  STS.128 [R2+UR8], R168 ;  /* 0x000000a802007988 */ /* 0x000fe80008000c08 */
[----:B------:R-:W-:Y:S01]  /*3190*/  STS.128 [R2+UR8+0x1000], R164 ;  /* 0x001000a402007988 */ /* 0x000fe20008000c08 */
[----:B-1----:R-:W-:Y:S01]  /*31a0*/  MOV R156, R25 ;  /* 0x00000019009c7202 */ /* 0x002fe20000000f00 */
[----:B------:R-:W-:-:S02]  /*31b0*/  IMAD.MOV.U32 R157, RZ, RZ, R27 ;  /* 0x000000ffff9d7224 */ /* 0x000fc400078e001b */
[----:B------:R-:W-:Y:S02]  /*31c0*/  IMAD.MOV.U32 R25, RZ, RZ, R31 ;  /* 0x000000ffff197224 */ /* 0x000fe400078e001f */
[----:B------:R-:W-:Y:S01]  /*31d0*/  IMAD.MOV.U32 R27, RZ, RZ, R47 ;  /* 0x000000ffff1b7224 */ /* 0x000fe200078e002f */
[----:B------:R-:W-:Y:S01]  /*31e0*/  STS.128 [R2+UR8+0x1800], R160 ;  /* 0x001800a002007988 */ /* 0x000fe20008000c08 */
[----:B------:R-:W-:Y:S01]  /*31f0*/  IMAD.MOV.U32 R158, RZ, RZ, R41 ;  /* 0x000000ffff9e7224 */ /* 0x000fe200078e0029 */
[----:B------:R-:W-:Y:S01]  /*3200*/  MOV R159, R43 ;  /* 0x0000002b009f7202 */ /* 0x000fe20000000f00 */
[----:B------:R-:W-:Y:S01]  /*3210*/  IMAD.MOV.U32 R31, RZ, RZ, R51 ;  /* 0x000000ffff1f7224 */ /* 0x000fe200078e0033 */
[----:B------:R1:W-:Y:S04]  /*3220*/  STS.128 [R3+UR8+0x800], R24 ;  /* 0x0008001803007988 */ /* 0x0003e80008000c08 */
[----:B------:R-:W-:Y:S04]  /*3230*/  STS.128 [R3+UR8], R156 ;  /* 0x0000009c03007988 */ /* 0x000fe80008000c08 */
[----:B------:R-:W-:Y:S01]  /*3240*/  STS.128 [R3+UR8+0x1000], R28 ;  /* 0x0010001c03007988 */ /* 0x000fe20008000c08 */
[----:B-1----:R-:W-:Y:S01]  /*3250*/  MOV R24, R37 ;  /* 0x0000002500187202 */ /* 0x002fe20000000f00 */
[----:B------:R-:W-:Y:S01]  /*3260*/  IMAD.MOV.U32 R25, RZ, RZ, R39 ;  /* 0x000000ffff197224 */ /* 0x000fe200078e0027 */
[----:B------:R-:W-:Y:S01]  /*3270*/  MOV R27, R55 ;  /* 0x00000037001b7202 */ /* 0x000fe20000000f00 */
[----:B------:R-:W-:-:S05]  /*3280*/  IMAD.MOV.U32 R26, RZ, RZ, R53 ;  /* 0x000000ffff1a7224 */ /* 0x000fca00078e0035 */
[----:B------:R1:W-:Y:S01]  /*3290*/  STS.128 [R3+UR8+0x1800], R24 ;  /* 0x0018001803007988 */ /* 0x0003e20008000c08 */
[----:B------:R-:W-:Y:S06]  /*32a0*/  BAR.SYNC.DEFER_BLOCKING 0x0 ;  /* 0x0000000000007b1d */ /* 0x000fec0000010000 */
[----:B------:R-:W-:Y:S04]  /*32b0*/  STL.64 [R1+0x180], R12 ;  /* 0x0001800c01007387 */ /* 0x000fe80000100a00 */
[----:B------:R-:W-:Y:S04]  /*32c0*/  STL.64 [R1+0x188], R14 ;  /* 0x0001880e01007387 */ /* 0x000fe80000100a00 */
[----:B------:R-:W-:Y:S04]  /*32d0*/  STL.64 [R1+0x170], R8 ;  /* 0x0001700801007387 */ /* 0x000fe80000100a00 */
[----:B------:R-:W-:Y:S04]  /*32e0*/  STL.64 [R1+0x178], R10 ;  /* 0x0001780a01007387 */ /* 0x000fe80000100a00 */
[----:B-1----:R-:W2:Y:S04]  /*32f0*/  LDL.LU R24, [R1+0x70] ;  /* 0x0000700001187983 */ /* 0x002ea80000300800 */
[----:B------:R-:W2:Y:S04]  /*3300*/  LDL.LU R25, [R1+0x78] ;  /* 0x0000780001197983 */ /* 0x000ea80000300800 */
[----:B------:R-:W2:Y:S01]  /*3310*/  LDL.LU R26, [R1+0xb0] ;  /* 0x0000b000011a7983 */ /* 0x000ea20000300800 */
[----:B0-----:R-:W-:Y:S01]  /*3320*/  IMAD.MOV.U32 R240, RZ, RZ, R4 ;  /* 0x000000fffff07224 */ /* 0x001fe200078e0004 */
[----:B------:R-:W-:Y:S01]  /*3330*/  MOV R241, R6 ;  /* 0x0000000600f17202 */ /* 0x000fe20000000f00 */
[----:B------:R-:W-:Y:S01]  /*3340*/  IMAD.MOV.U32 R236, RZ, RZ, R5 ;  /* 0x000000ffffec7224 */ /* 0x000fe200078e0005 */
[----:B------:R-:W-:Y:S01]  /*3350*/  LDS.128 R28, [R0+0x600] ;  /* 0x00060000001c7984 */ /* 0x000fe20000000c00 */
[----:B------:R-:W-:-:S03]  /*3360*/  IMAD.MOV.U32 R237, RZ, RZ, R7 ;  /* 0x000000ffffed7224 */ /* 0x000fc600078e0007 */
[----:B------:R-:W0:Y:S02]  /*3370*/  LDS.128 R4, [R0] ;  /* 0x0000000000047984 */ /* 0x000e240000000c00 */
[----:B0-----:R-:W-:Y:S01]  /*3380*/  IMAD.MOV.U32 R234, RZ, RZ, R4 ;  /* 0x000000ffffea7224 */ /* 0x001fe200078e0004 */
[----:B------:R-:W-:Y:S01]  /*3390*/  MOV R235, R6 ;  /* 0x0000000600eb7202 */ /* 0x000fe20000000f00 */
[----:B------:R-:W-:Y:S02]  /*33a0*/  IMAD.MOV.U32 R154, RZ, RZ, R5 ;  /* 0x000000ffff9a7224 */ /* 0x000fe400078e0005 */
[----:B------:R-:W-:Y:S02]  /*33b0*/  IMAD.MOV.U32 R155, RZ, RZ, R7 ;  /* 0x000000ffff9b7224 */ /* 0x000fe400078e0007 */
[----:B------:R-:W0:Y:S02]  /*33c0*/  LDS.128 R4, [R0+0x100] ;  /* 0x0001000000047984 */ /* 0x000e240000000c00 */
[----:B0-----:R-:W-:Y:S01]  /*33d0*/  MOV R232, R4 ;  /* 0x0000000400e87202 */ /* 0x001fe20000000f00 */
[----:B------:R-:W-:Y:S01]  /*33e0*/  IMAD.MOV.U32 R233, RZ, RZ, R6 ;  /* 0x000000ffffe97224 */ /* 0x000fe200078e0006 */
[----:B------:R-:W-:Y:S01]  /*33f0*/  MOV R153, R7 ;  /* 0x0000000700997202 */ /* 0x000fe20000000f00 */
[----:B------:R-:W-:-:S02]  /*3400*/  IMAD.MOV.U32 R152, RZ, RZ, R5 ;  /* 0x000000ffff987224 */ /* 0x000fc400078e0005 */
[----:B------:R-:W0:Y:S02]  /*3410*/  LDS.128 R4, [R0+0x200] ;  /* 0x0002000000047984 */ /* 0x000e240000000c00 */
[----:B0-----:R-:W-:Y:S01]  /*3420*/  IMAD.MOV.U32 R22, RZ, RZ, R4 ;  /* 0x000000ffff167224 */ /* 0x001fe200078e0004 */
[----:B------:R-:W-:Y:S01]  /*3430*/  MOV R18, R5 ;  /* 0x0000000500127202 */ /* 0x000fe20000000f00 */
[----:B------:R-:W-:Y:S02]  /*3440*/  IMAD.MOV.U32 R23, RZ, RZ, R6 ;  /* 0x000000ffff177224 */ /* 0x000fe400078e0006 */
[----:B------:R-:W-:Y:S02]  /*3450*/  IMAD.MOV.U32 R19, RZ, RZ, R7 ;  /* 0x000000ffff137224 */ /* 0x000fe400078e0007 */
        /* <DEDUP_REMOVED lines=10> */
[----:B------:R-:W0:Y:S04]  /*3500*/  LDS.128 R4, [R0+0x500] ;  /* 0x0005000000047984 */ /* 0x000e280000000c00 */
[----:B------:R-:W-:Y:S04]  /*3510*/  STL [R1+0x14], R29 ;  /* 0x0000141d01007387 */ /* 0x000fe80000100800 */
[----:B------:R-:W-:Y:S01]  /*3520*/  STL [R1+0x1c], R31 ;  /* 0x00001c1f01007387 */ /* 0x000fe20000100800 */
[----:B0-----:R-:W-:-:S02]  /*3530*/  IMAD.MOV.U32 R12, RZ, RZ, R6 ;  /* 0x000000ffff0c7224 */ /* 0x001fc400078e0006 */
[----:B------:R-:W-:Y:S01]  /*3540*/  IMAD.MOV.U32 R9, RZ, RZ, R7 ;  /* 0x000000ffff097224 */ /* 0x000fe200078e0007 */
[----:B------:R-:W-:Y:S01]  /*3550*/  MOV R7, R30 ;  /* 0x0000001e00077202 */ /* 0x000fe20000000f00 */
[----:B------:R-:W-:Y:S02]  /*3560*/  IMAD.MOV.U32 R6, RZ, RZ, R28 ;  /* 0x000000ffff067224 */ /* 0x000fe400078e001c */
[----:B------:R-:W0:Y:S01]  /*3570*/  LDS.128 R28, [R0+0x700] ;  /* 0x00070000001c7984 */ /* 0x000e220000000c00 */
[----:B------:R-:W-:Y:S01]  /*3580*/  IMAD.MOV.U32 R27, RZ, RZ, R252 ;  /* 0x000000ffff1b7224 */ /* 0x000fe200078e00fc */
[----:B------:R-:W-:Y:S06]  /*3590*/  BAR.SYNC.DEFER_BLOCKING 0x0 ;  /* 0x0000000000007b1d */ /* 0x000fec0000010000 */
[----:B--2---:R1:W-:Y:S04]  /*35a0*/  STS.128 [R2+UR8], R24 ;  /* 0x0000001802007988 */ /* 0x0043e80008000c08 */
[----:B0-----:R0:W-:Y:S04]  /*35b0*/  STL [R1+0x4], R29 ;  /* 0x0000041d01007387 */ /* 0x0011e80000100800 */
[----:B-1----:R-:W2:Y:S04]  /*35c0*/  LDL.LU R24, [R1+0x80] ;  /* 0x0000800001187983 */ /* 0x002ea80000300800 */
[----:B------:R-:W2:Y:S04]  /*35d0*/  LDL.LU R25, [R1+0x88] ;  /* 0x0000880001197983 */ /* 0x000ea80000300800 */
[----:B------:R-:W2:Y:S04]  /*35e0*/  LDL.LU R26, [R1+0xc0] ;  /* 0x0000c000011a7983 */ /* 0x000ea80000300800 */
[----:B------:R-:W2:Y:S01]  /*35f0*/  LDL.LU R27, [R1+0xc8] ;  /* 0x0000c800011b7983 */ /* 0x000ea20000300800 */
[----:B------:R-:W-:Y:S01]  /*3600*/  IMAD.MOV.U32 R10, RZ, RZ, R4 ;  /* 0x000000ffff0a7224 */ /* 0x000fe200078e0004 */
[----:B------:R-:W-:Y:S01]  /*3610*/  MOV R8, R5 ;  /* 0x0000000500087202 */ /* 0x000fe20000000f00 */
[----:B------:R-:W-:-:S02]  /*3620*/  IMAD.MOV.U32 R4, RZ, RZ, R28 ;  /* 0x000000ffff047224 */ /* 0x000fc400078e001c */
[----:B------:R-:W3:Y:S01]  /*3630*/  LDL.LU R28, [R1+0x90] ;  /* 0x00009000011c7983 */ /* 0x000ee20000300800 */
[----:B------:R-:W-:Y:S01]  /*3640*/  IMAD.MOV.U32 R5, RZ, RZ, R30 ;  /* 0x000000ffff057224 */ /* 0x000fe200078e001e */
[----:B------:R-:W-:Y:S02]  /*3650*/  MOV R252, R31 ;  /* 0x0000001f00fc7202 */ /* 0x000fe40000000f00 */
[----:B0-----:R-:W3:Y:S04]  /*3660*/  LDL.LU R29, [R1+0x98] ;  /* 0x00009800011d7983 */ /* 0x001ee80000300800 */
[----:B------:R-:W3:Y:S04]  /*3670*/  LDL.LU R30, [R1+0xd0] ;  /* 0x0000d000011e7983 */ /* 0x000ee80000300800 */
[----:B------:R-:W3:Y:S04]  /*3680*/  LDL.LU R31, [R1+0xd8] ;  /* 0x0000d800011f7983 */ /* 0x000ee80000300800 */
[----:B--2---:R0:W-:Y:S04]  /*3690*/  STS.128 [R2+UR8+0x800], R24 ;  /* 0x0008001802007988 */ /* 0x0041e80008000c08 */
[----:B0-----:R-:W2:Y:S04]  /*36a0*/  LDL.LU R24, [R1+0xa0] ;  /* 0x0000a00001187983 */ /* 0x001ea80000300800 */
[----:B------:R-:W2:Y:S04]  /*36b0*/  LDL.LU R25, [R1+0xa8] ;  /* 0x0000a80001197983 */ /* 0x000ea80000300800 */
[----:B------:R-:W2:Y:S04]  /*36c0*/  LDL.LU R26, [R1+0xe0] ;  /* 0x0000e000011a7983 */ /* 0x000ea80000300800 */
[----:B------:R-:W2:Y:S04]  /*36d0*/  LDL.LU R27, [R1+0xe8] ;  /* 0x0000e800011b7983 */ /* 0x000ea80000300800 */
[----:B---3--:R-:W-:Y:S04]  /*36e0*/  STS.128 [R2+UR8+0x1000], R28 ;  /* 0x0010001c02007988 */ /* 0x008fe80008000c08 */
[----:B--2---:R0:W-:Y:S04]  /*36f0*/  STS.128 [R2+UR8+0x1800], R24 ;  /* 0x0018001802007988 */ /* 0x0041e80008000c08 */
[----:B0-----:R-:W2:Y:S04]  /*3700*/  LDL.LU R24, [R1+0x74] ;  /* 0x0000740001187983 */ /* 0x001ea80000300800 */
[----:B------:R-:W2:Y:S04]  /*3710*/  LDL.LU R25, [R1+0x7c] ;  /* 0x00007c0001197983 */ /* 0x000ea80000300800 */
[----:B------:R-:W2:Y:S04]  /*3720*/  LDL.LU R26, [R1+0xb4] ;  /* 0x0000b400011a7983 */ /* 0x000ea80000300800 */
[----:B------:R-:W2:Y:S04]  /*3730*/  LDL.LU R27, [R1+0xb8] ;  /* 0x0000b800011b7983 */ /* 0x000ea80000300800 */
[----:B------:R-:W3:Y:S04]  /*3740*/  LDL.LU R28, [R1+0x84] ;  /* 0x00008400011c7983 */ /* 0x000ee80000300800 */
[----:B------:R-:W3:Y:S04]  /*3750*/  LDL.LU R29, [R1+0x8c] ;  /* 0x00008c00011d7983 */ /* 0x000ee80000300800 */
[----:B------:R-:W3:Y:S04]  /*3760*/  LDL.LU R30, [R1+0xc4] ;  /* 0x0000c400011e7983 */ /* 0x000ee80000300800 */
[----:B------:R-:W3:Y:S04]  /*3770*/  LDL.LU R31, [R1+0xcc] ;  /* 0x0000cc00011f7983 */ /* 0x000ee80000300800 */
[----:B--2---:R0:W-:Y:S04]  /*3780*/  STS.128 [R3+UR8], R24 ;  /* 0x0000001803007988 */ /* 0x0041e80008000c08 */
[----:B0-----:R-:W2:Y:S04]  /*3790*/  LDL.LU R24, [R1+0x94] ;  /* 0x0000940001187983 */ /* 0x001ea80000300800 */
[----:B------:R-:W2:Y:S04]  /*37a0*/  LDL.LU R25, [R1+0x9c] ;  /* 0x00009c0001197983 */ /* 0x000ea80000300800 */
[----:B------:R-:W2:Y:S04]  /*37b0*/  LDL.LU R26, [R1+0xd4] ;  /* 0x0000d400011a7983 */ /* 0x000ea80000300800 */
[----:B---3--:R0:W-:Y:S04]  /*37c0*/  STS.128 [R3+UR8+0x800], R28 ;  /* 0x0008001c03007988 */ /* 0x0081e80008000c08 */
[----:B------:R-:W2:Y:S04]  /*37d0*/  LDL.LU R27, [R1+0xdc] ;  /* 0x0000dc00011b7983 */ /* 0x000ea80000300800 */
[----:B0-----:R-:W3:Y:S04]  /*37e0*/  LDL.LU R28, [R1+0xa4] ;  /* 0x0000a400011c7983 */ /* 0x001ee80000300800 */
[----:B------:R-:W3:Y:S04]  /*37f0*/  LDL.LU R29, [R1+0xac] ;  /* 0x0000ac00011d7983 */ /* 0x000ee80000300800 */
[----:B------:R-:W3:Y:S04]  /*3800*/  LDL.LU R30, [R1+0xe4] ;  /* 0x0000e400011e7983 */ /* 0x000ee80000300800 */
[----:B------:R-:W3:Y:S01]  /*3810*/  LDL.LU R31, [R1+0xec] ;  /* 0x0000ec00011f7983 */ /* 0x000ee20000300800 */
[----:B------:R-:W-:Y:S01]  /*3820*/  IMAD.MOV.U32 R156, RZ, RZ, R56 ;  /* 0x000000ffff9c7224 */ /* 0x000fe200078e0038 */
[----:B------:R-:W-:Y:S01]  /*3830*/  MOV R158, R72 ;  /* 0x00000048009e7202 */ /* 0x000fe20000000f00 */
[----:B------:R-:W-:-:S02]  /*3840*/  IMAD.MOV.U32 R157, RZ, RZ, R58 ;  /* 0x000000ffff9d7224 */ /* 0x000fc400078e003a */
[----:B------:R-:W-:Y:S01]  /*3850*/  IMAD.MOV.U32 R159, RZ, RZ, R74 ;  /* 0x000000ffff9f7224 */ /* 0x000fe200078e004a */
[----:B--2---:R-:W-:Y:S04]  /*3860*/  STS.128 [R3+UR8+0x1000], R24 ;  /* 0x0010001803007988 */ /* 0x004fe80008000c08 */
[----:B---3--:R-:W-:Y:S01]  /*3870*/  STS.128 [R3+UR8+0x1800], R28 ;  /* 0x0018001c03007988 */ /* 0x008fe20008000c08 */
[----:B------:R-:W-:Y:S06]  /*3880*/  BAR.SYNC.DEFER_BLOCKING 0x0 ;  /* 0x0000000000007b1d */ /* 0x000fec0000010000 */
[----:B------:R-:W0:Y:S04]  /*3890*/  LDS.128 R52, [R0] ;  /* 0x0000000000347984 */ /* 0x000e280000000c00 */
[----:B------:R-:W-:Y:S04]  /*38a0*/  LDS.128 R48, [R0+0x100] ;  /* 0x0001000000307984 */ /* 0x000fe80000000c00 */
[----:B------:R-:W-:Y:S04]  /*38b0*/  LDS.128 R44, [R0+0x200] ;  /* 0x00020000002c7984 */ /* 0x000fe80000000c00 */
[----:B------:R-:W-:Y:S04]  /*38c0*/  LDS.128 R40, [R0+0x300] ;  /* 0x0003000000287984 */ /* 0x000fe80000000c00 */
[----:B------:R-:W-:Y:S04]  /*38d0*/  LDS.128 R36, [R0+0x400] ;  /* 0x0004000000247984 */ /* 0x000fe80000000c00 */
[----:B------:R-:W-:Y:S04]  /*38e0*/  LDS.128 R32, [R0+0x500] ;  /* 0x0005000000207984 */ /* 0x000fe80000000c00 */
[----:B------:R-:W-:Y:S04]  /*38f0*/  LDS.128 R28, [R0+0x600] ;  /* 0x00060000001c7984 */ /* 0x000fe80000000c00 */
[----:B------:R-:W-:Y:S01]  /*3900*/  LDS.128 R24, [R0+0x700] ;  /* 0x0007000000187984 */ /* 0x000fe20000000c00 */
[----:B------:R-:W-:Y:S06]  /*3910*/  BAR.SYNC.DEFER_BLOCKING 0x0 ;  /* 0x0000000000007b1d */ /* 0x000fec0000010000 */
[----:B------:R1:W-:Y:S02]  /*3920*/  STS.128 [R2+UR8], R156 ;  /* 0x0000009c02007988 */ /* 0x0003e40008000c08 */
[----:B-1----:R-:W-:Y:S01]  /*3930*/  IMAD.MOV.U32 R156, RZ, RZ, R68 ;  /* 0x000000ffff9c7224 */ /* 0x002fe200078e0044 */
[----:B------:R-:W-:Y:S01]  /*3940*/  MOV R158, R84 ;  /* 0x00000054009e7202 */ /* 0x000fe20000000f00 */
[----:B------:R-:W-:-:S02]  /*3950*/  IMAD.MOV.U32 R157, RZ, RZ, R70 ;  /* 0x000000ffff9d7224 */ /* 0x000fc400078e0046 */
[----:B------:R-:W-:-:S05]  /*3960*/  IMAD.MOV.U32 R159, RZ, RZ, R86 ;  /* 0x000000ffff9f7224 */ /* 0x000fca00078e0056 */
[----:B------:R1:W-:Y:S04]  /*3970*/  STS.128 [R2+UR8+0x1800], R156 ;  /* 0x0018009c02007988 */ /* 0x0003e80008000c08 */
[----:B-1----:R-:W2:Y:S04]  /*3980*/  LDL.LU R156, [R1+0xf0] ;  /* 0x0000f000019c7983 */ /* 0x002ea80000300800 */
[----:B------:R-:W2:Y:S04]  /*3990*/  LDL.LU R157, [R1+0xf4] ;  /* 0x0000f400019d7983 */ /* 0x000ea80000300800 */
[----:B------:R-:W2:Y:S04]  /*39a0*/  LDL.LU R158, [R1+0x100] ;  /* 0x00010000019e7983 */ /* 0x000ea80000300800 */
[----:B------:R-:W2:Y:S01]  /*39b0*/  LDL.LU R159, [R1+0x104] ;  /* 0x00010400019f7983 */ /* 0x000ea20000300800 */
        /* <DEDUP_REMOVED lines=12> */
[----:B------:R-:W-:Y:S01]  /*3a80*/  STS.128 [R2+UR8+0x800], R160 ;  /* 0x000800a002007988 */ /* 0x000fe20008000c08 */
[----:B------:R-:W-:-:S03]  /*3a90*/  IMAD.MOV.U32 R60, RZ, RZ, R65 ;  /* 0x000000ffff3c7224 */ /* 0x000fc600078e0041 */
[----:B------:R-:W-:Y:S01]  /*3aa0*/  STS.128 [R2+UR8+0x1000], R164 ;  /* 0x001000a402007988 */ /* 0x000fe20008000c08 */
[----:B------:R-:W-:-:S03]  /*3ab0*/  MOV R62, R81 ;  /* 0x00000051003e7202 */ /* 0x000fc60000000f00 */
[----:B------:R1:W-:Y:S01]  /*3ac0*/  STS.128 [R3+UR8], R56 ;  /* 0x0000003803007988 */ /* 0x0003e20008000c08 */
[----:B------:R-:W-:Y:S01]  /*3ad0*/  IMAD.MOV.U32 R64, RZ, RZ, R69 ;  /* 0x000000ffff407224 */ /* 0x000fe200078e0045 */
[----:B------:R-:W-:Y:S01]  /*3ae0*/  MOV R65, R71 ;  /* 0x0000004700417202 */ /* 0x000fe20000000f00 */
[----:B------:R-:W-:Y:S01]  /*3af0*/  IMAD.MOV.U32 R66, RZ, RZ, R85 ;  /* 0x000000ffff427224 */ /* 0x000fe200078e0055 */
[----:B-1----:R-:W-:Y:S01]  /*3b00*/  MOV R56, R61 ;  /* 0x0000003d00387202 */ /* 0x002fe20000000f00 */
[----:B------:R-:W-:Y:S01]  /*3b10*/  IMAD.MOV.U32 R57, RZ, RZ, R63 ;  /* 0x000000ffff397224 */ /* 0x000fe200078e003f */
[----:B------:R-:W-:Y:S01]  /*3b20*/  MOV R59, R79 ;  /* 0x0000004f003b7202 */ /* 0x000fe20000000f00 */
[----:B------:R-:W-:Y:S02]  /*3b30*/  IMAD.MOV.U32 R61, RZ, RZ, R67 ;  /* 0x000000ffff3d7224 */ /* 0x000fe400078e0043 */
[----:B------:R-:W-:Y:S02]  /*3b40*/  IMAD.MOV.U32 R58, RZ, RZ, R77 ;  /* 0x000000ffff3a7224 */ /* 0x000fe400078e004d */
[----:B------:R-:W-:-:S02]  /*3b50*/  IMAD.MOV.U32 R63, RZ, RZ, R83 ;  /* 0x000000ffff3f7224 */ /* 0x000fc400078e0053 */
[----:B------:R-:W-:Y:S01]  /*3b60*/  IMAD.MOV.U32 R67, RZ, RZ, R87 ;  /* 0x000000ffff437224 */ /* 0x000fe200078e0057 */
[----:B------:R-:W-:Y:S04]  /*3b70*/  STS.128 [R3+UR8+0x800], R56 ;  /* 0x0008003803007988 */ /* 0x000fe80008000c08 */
[----:B------:R-:W-:Y:S04]  /*3b80*/  STS.128 [R3+UR8+0x1000], R60 ;  /* 0x0010003c03007988 */ /* 0x000fe80008000c08 */
[----:B------:R-:W-:Y:S01]  /*3b90*/  STS.128 [R3+UR8+0x1800], R64 ;  /* 0x0018004003007988 */ /* 0x000fe20008000c08 */
[----:B------:R-:W-:Y:S06]  /*3ba0*/  BAR.SYNC.DEFER_BLOCKING 0x0 ;  /* 0x0000000000007b1d */ /* 0x000fec0000010000 */
[----:B------:R-:W-:Y:S04]  /*3bb0*/  LDS.128 R84, [R0] ;  /* 0x0000000000547984 */ /* 0x000fe80000000c00 */
        /* <DEDUP_REMOVED lines=8> */
[----:B--2---:R1:W-:Y:S04]  /*3c40*/  STS.128 [R2+UR8], R156 ;  /* 0x0000009c02007988 */ /* 0x0043e80008000c08 */
[----:B-1----:R-:W2:Y:S04]  /*3c50*/  LDL.LU R156, [R1+0xf8] ;  /* 0x0000f800019c7983 */ /* 0x002ea80000300800 */
[----:B------:R-:W2:Y:S01]  /*3c60*/  LDL.LU R157, [R1+0xfc] ;  /* 0x0000fc00019d7983 */ /* 0x000ea20000300800 */
[----:B------:R-:W-:Y:S01]  /*3c70*/  MOV R158, R199 ;  /* 0x000000c7009e7202 */ /* 0x000fe20000000f00 */
[----:B------:R-:W-:Y:S01]  /*3c80*/  IMAD.MOV.U32 R159, RZ, RZ, R198 ;  /* 0x000000ffff9f7224 */ /* 0x000fe200078e00c6 */
[----:B------:R-:W-:Y:S01]  /*3c90*/  MOV R161, R196 ;  /* 0x000000c400a17202 */ /* 0x000fe20000000f00 */
[----:B------:R-:W-:-:S02]  /*3ca0*/  IMAD.MOV.U32 R160, RZ, RZ, R197 ;  /* 0x000000ffffa07224 */ /* 0x000fc400078e00c5 */
[----:B------:R-:W-:Y:S02]  /*3cb0*/  IMAD.MOV.U32 R162, RZ, RZ, R195 ;  /* 0x000000ffffa27224 */ /* 0x000fe400078e00c3 */
[----:B------:R-:W-:-:S05]  /*3cc0*/  IMAD.MOV.U32 R163, RZ, RZ, R194 ;  /* 0x000000ffffa37224 */ /* 0x000fca00078e00c2 */
[----:B------:R1:W-:Y:S02]  /*3cd0*/  STS.128 [R2+UR8+0x1000], R160 ;  /* 0x001000a002007988 */ /* 0x0003e40008000c08 */
[----:B-1----:R-:W-:Y:S01]  /*3ce0*/  IMAD.MOV.U32 R160, RZ, RZ, R185 ;  /* 0x000000ffffa07224 */ /* 0x002fe200078e00b9 */
[----:B------:R-:W-:Y:S01]  /*3cf0*/  MOV R161, R184 ;  /* 0x000000b800a17202 */ /* 0x000fe20000000f00 */
[----:B------:R-:W-:Y:S02]  /*3d00*/  IMAD.MOV.U32 R162, RZ, RZ, R183 ;  /* 0x000000ffffa27224 */ /* 0x000fe400078e00b7 */
[----:B------:R-:W-:Y:S01]  /*3d10*/  IMAD.MOV.U32 R163, RZ, RZ, R182 ;  /* 0x000000ffffa37224 */ /* 0x000fe200078e00b6 */
[----:B--2---:R1:W-:Y:S02]  /*3d20*/  STS.128 [R2+UR8+0x800], R156 ;  /* 0x0008009c02007988 */ /* 0x0043e40008000c08 */
[----:B-1----:R-:W-:Y:S01]  /*3d30*/  MOV R156, R193 ;  /* 0x000000c1009c7202 */ /* 0x002fe20000000f00 */
[----:B------:R-:W-:Y:S01]  /*3d40*/  IMAD.MOV.U32 R157, RZ, RZ, R192 ;  /* 0x000000ffff9d7224 */ /* 0x000fe200078e00c0 */
[----:B------:R-:W-:Y:S01]  /*3d50*/  MOV R159, R190 ;  /* 0x000000be009f7202 */ /* 0x000fe20000000f00 */
[----:B------:R-:W-:-:S05]  /*3d60*/  IMAD.MOV.U32 R158, RZ, RZ, R191 ;  /* 0x000000ffff9e7224 */ /* 0x000fca00078e00bf */
[----:B------:R1:W-:Y:S04]  /*3d70*/  STS.128 [R2+UR8+0x1800], R156 ;  /* 0x0018009c02007988 */ /* 0x0003e80008000c08 */
[----:B------:R2:W-:Y:S01]  /*3d80*/  STS.128 [R3+UR8+0x800], R160 ;  /* 0x000800a003007988 */ /* 0x0005e20008000c08 */
[----:B-1----:R-:W-:Y:S01]  /*3d90*/  IMAD.MOV.U32 R156, RZ, RZ, R189 ;  /* 0x000000ffff9c7224 */ /* 0x002fe200078e00bd */
[----:B------:R-:W-:Y:S01]  /*3da0*/  MOV R158, R187 ;  /* 0x000000bb009e7202 */ /* 0x000fe20000000f00 */
[----:B------:R-:W-:Y:S02]  /*3db0*/  IMAD.MOV.U32 R157, RZ, RZ, R188 ;  /* 0x000000ffff9d7224 */ /* 0x000fe400078e00bc */
[----:B------:R-:W-:Y:S01]  /*3dc0*/  IMAD.MOV.U32 R159, RZ, RZ, R186 ;  /* 0x000000ffff9f7224 */ /* 0x000fe200078e00ba */
[----:B--2---:R-:W-:Y:S01]  /*3dd0*/  MOV R162, R175 ;  /* 0x000000af00a27202 */ /* 0x004fe20000000f00 */
[----:B------:R-:W-:-:S02]  /*3de0*/  IMAD.MOV.U32 R160, RZ, RZ, R177 ;  /* 0x000000ffffa07224 */ /* 0x000fc400078e00b1 */
[----:B------:R-:W-:Y:S01]  /*3df0*/  IMAD.MOV.U32 R161, RZ, RZ, R176 ;  /* 0x000000ffffa17224 */ /* 0x000fe200078e00b0 */
[----:B------:R1:W-:Y:S01]  /*3e00*/  STS.128 [R3+UR8], R156 ;  /* 0x0000009c03007988 */ /* 0x0003e20008000c08 */
[----:B------:R-:W-:-:S05]  /*3e10*/  IMAD.MOV.U32 R163, RZ, RZ, R174 ;  /* 0x000000ffffa37224 */ /* 0x000fca00078e00ae */
[----:B------:R-:W-:Y:S01]  /*3e20*/  STS.128 [R3+UR8+0x1800], R160 ;  /* 0x001800a003007988 */ /* 0x000fe20008000c08 */
[----:B-1----:R-:W-:Y:S01]  /*3e30*/  MOV R156, R181 ;  /* 0x000000b5009c7202 */ /* 0x002fe20000000f00 */
[----:B------:R-:W-:Y:S01]  /*3e40*/  IMAD.MOV.U32 R157, RZ, RZ, R180 ;  /* 0x000000ffff9d7224 */ /* 0x000fe200078e00b4 */
[----:B------:R-:W-:Y:S01]  /*3e50*/  MOV R159, R178 ;  /* 0x000000b2009f7202 */ /* 0x000fe20000000f00 */
[----:B------:R-:W-:-:S05]  /*3e60*/  IMAD.MOV.U32 R158, RZ, RZ, R179 ;  /* 0x000000ffff9e7224 */ /* 0x000fca00078e00b3 */
[----:B------:R-:W-:Y:S01]  /*3e70*/  STS.128 [R3+UR8+0x1000], R156 ;  /* 0x0010009c03007988 */ /* 0x000fe20008000c08 */
[----:B------:R-:W-:Y:S01]  /*3e80*/  BAR.SYNC.DEFER_BLOCKING 0x0 ;  /* 0x0000000000007b1d */ /* 0x000fe20000010000 */
[----:B------:R-:W-:Y:S01]  /*3e90*/  IMAD.MOV.U32 R188, RZ, RZ, R88 ;  /* 0x000000ffffbc7224 */ /* 0x000fe200078e0058 */
[----:B------:R-:W-:Y:S01]  /*3ea0*/  MOV R189, R90 ;  /* 0x0000005a00bd7202 */ /* 0x000fe20000000f00 */
[----:B------:R-:W-:-:S03]  /*3eb0*/  IMAD.MOV.U32 R190, RZ, RZ, R104 ;  /* 0x000000ffffbe7224 */ /* 0x000fc600078e0068 */
[----:B------:R-:W1:Y:S04]  /*3ec0*/  LDS.128 R184, [R0] ;  /* 0x0000000000b87984 */ /* 0x000e680000000c00 */
[----:B------:R-:W-:Y:S04]  /*3ed0*/  LDS.128 R180, [R0+0x100] ;  /* 0x0001000000b47984 */ /* 0x000fe80000000c00 */
[----:B------:R-:W-:Y:S04]  /*3ee0*/  LDS.128 R176, [R0+0x200] ;  /* 0x0002000000b07984 */ /* 0x000fe80000000c00 */
[----:B------:R-:W-:Y:S04]  /*3ef0*/  LDS.128 R172, [R0+0x300] ;  /* 0x0003000000ac7984 */ /* 0x000fe80000000c00 */
[----:B------:R-:W-:Y:S04]  /*3f00*/  LDS.128 R168, [R0+0x400] ;  /* 0x0004000000a87984 */ /* 0x000fe80000000c00 */
[----:B------:R-:W-:Y:S04]  /*3f10*/  LDS.128 R164, [R0+0x500] ;  /* 0x0005000000a47984 */ /* 0x000fe80000000c00 */
[----:B------:R-:W-:Y:S04]  /*3f20*/  LDS.128 R160, [R0+0x600] ;  /* 0x0006000000a07984 */ /* 0x000fe80000000c00 */
[----:B------:R-:W-:Y:S01]  /*3f30*/  LDS.128 R156, [R0+0x700] ;  /* 0x00070000009c7984 */ /* 0x000fe20000000c00 */
[----:B------:R-:W-:Y:S01]  /*3f40*/  IMAD.MOV.U32 R191, RZ, RZ, R106 ;  /* 0x000000ffffbf7224 */ /* 0x000fe200078e006a */
[----:B------:R-:W-:Y:S06]  /*3f50*/  BAR.SYNC.DEFER_BLOCKING 0x0 ;  /* 0x0000000000007b1d */ /* 0x000fec0000010000 */
[----:B------:R2:W-:Y:S02]  /*3f60*/  STS.128 [R2+UR8], R188 ;  /* 0x000000bc02007988 */ /* 0x0005e40008000c08 */
[----:B--2---:R-:W-:Y:S01]  /*3f70*/  IMAD.MOV.U32 R188, RZ, RZ, R100 ;  /* 0x000000ffffbc7224 */ /* 0x004fe200078e0064 */
[----:B------:R-:W-:Y:S01]  /*3f80*/  MOV R189, R102 ;  /* 0x0000006600bd7202 */ /* 0x000fe20000000f00 */
[----:B------:R-:W-:-:S02]  /*3f90*/  IMAD.MOV.U32 R190, RZ, RZ, R116 ;  /* 0x000000ffffbe7224 */ /* 0x000fc400078e0074 */
[----:B------:R-:W-:-:S05]  /*3fa0*/  IMAD.MOV.U32 R191, RZ, RZ, R118 ;  /* 0x000000ffffbf7224 */ /* 0x000fca00078e0076 */
[----:B------:R2:W-:Y:S04]  /*3fb0*/  STS.128 [R2+UR8+0x1800], R188 ;  /* 0x001800bc02007988 */ /* 0x0005e80008000c08 */
[----:B--2---:R-:W2:Y:S04]  /*3fc0*/  LDL.LU R188, [R1+0x108] ;  /* 0x0001080001bc7983 */ /* 0x004ea80000300800 */
[----:B------:R-:W2:Y:S04]  /*3fd0*/  LDL.LU R189, [R1+0x10c] ;  /* 0x00010c0001bd7983 */ /* 0x000ea80000300800 */
[----:B------:R-:W2:Y:S04]  /*3fe0*/  LDL.LU R190, [R1+0x114] ;  /* 0x0001140001be7983 */ /* 0x000ea80000300800 */
[----:B------:R-:W2:Y:S01]  /*3ff0*/  LDL.LU R191, [R1+0x118] ;  /* 0x0001180001bf7983 */ /* 0x000ea20000300800 */
        /* <DEDUP_REMOVED lines=9> */
[----:B------:R-:W-:Y:S01]  /*4090*/  IMAD.MOV.U32 R89, RZ, RZ, R91 ;  /* 0x000000ffff597224 */ /* 0x000fe200078e005b */
[----:B------:R-:W-:Y:S01]  /*40a0*/  MOV R91, R107 ;  /* 0x0000006b005b7202 */ /* 0x000fe20000000f00 */
[----:B------:R-:W-:Y:S01]  /*40b0*/  IMAD.MOV.U32 R90, RZ, RZ, R105 ;  /* 0x000000ffff5a7224 */ /* 0x000fe200078e0069 */
[----:B------:R-:W-:Y:S01]  /*40c0*/  STS.128 [R2+UR8+0x800], R192 ;  /* 0x000800c002007988 */ /* 0x000fe20008000c08 */
[----:B------:R-:W-:-:S03]  /*40d0*/  IMAD.MOV.U32 R92, RZ, RZ, R97 ;  /* 0x000000ffff5c7224 */ /* 0x000fc600078e0061 */
[----:B------:R-:W-:Y:S01]  /*40e0*/  STS.128 [R2+UR8+0x1000], R196 ;  /* 0x001000c402007988 */ /* 0x000fe20008000c08 */
[----:B------:R-:W-:Y:S01]  /*40f0*/  IMAD.MOV.U32 R94, RZ, RZ, R113 ;  /* 0x000000ffff5e7224 */ /* 0x000fe200078e0071 */
[----:B------:R-:W-:Y:S02]  /*4100*/  MOV R104, R101 ;  /* 0x0000006500687202 */ /* 0x000fe40000000f00 */
[----:B------:R3:W-:Y:S01]  /*4110*/  STS.128 [R3+UR8], R88 ;  /* 0x0000005803007988 */ /* 0x0007e20008000c08 */
[----:B------:R-:W-:Y:S01]  /*4120*/  IMAD.MOV.U32 R105, RZ, RZ, R103 ;  /* 0x000000ffff697224 */ /* 0x000fe200078e0067 */
[----:B------:R-:W-:Y:S01]  /*4130*/  MOV R107, R119 ;  /* 0x00000077006b7202 */ /* 0x000fe20000000f00 */
[----:B------:R-:W-:-:S05]  /*4140*/  IMAD.MOV.U32 R106, RZ, RZ, R117 ;  /* 0x000000ffff6a7224 */ /* 0x000fca00078e0075 */
[----:B------:R-:W-:Y:S01]  /*4150*/  STS.128 [R3+UR8+0x1800], R104 ;  /* 0x0018006803007988 */ /* 0x000fe20008000c08 */
[----:B---3--:R-:W-:Y:S01]  /*4160*/  IMAD.MOV.U32 R88, RZ, RZ, R93 ;  /* 0x000000ffff587224 */ /* 0x008fe200078e005d */
[----:B------:R-:W-:Y:S01]  /*4170*/  MOV R90, R109 ;  /* 0x0000006d005a7202 */ /* 0x000fe20000000f00 */
[----:B------:R-:W-:Y:S01]  /*4180*/  IMAD.MOV.U32 R89, RZ, RZ, R95 ;  /* 0x000000ffff597224 */ /* 0x000fe200078e005f */
[----:B------:R-:W-:Y:S01]  /*4190*/  MOV R93, R99 ;  /* 0x00000063005d7202 */ /* 0x000fe20000000f00 */
[----:B------:R-:W-:Y:S02]  /*41a0*/  IMAD.MOV.U32 R91, RZ, RZ, R111 ;  /* 0x000000ffff5b7224 */ /* 0x000fe400078e006f */
[----:B------:R-:W-:-:S03]  /*41b0*/  IMAD.MOV.U32 R95, RZ, RZ, R115 ;  /* 0x000000ffff5f7224 */ /* 0x000fc600078e0073 */
        /* <DEDUP_REMOVED lines=13> */
[----:B--2---:R-:W2:Y:S01]  /*4290*/  LDL.LU R188, [R1+0x110] ;  /* 0x0001100001bc7983 */ /* 0x004ea20000300800 */
[----:B------:R-:W-:Y:S01]  /*42a0*/  IMAD.MOV.U32 R189, RZ, RZ, R230 ;  /* 0x000000ffffbd7224 */ /* 0x000fe200078e00e6 */
[----:B------:R-:W-:Y:S01]  /*42b0*/  MOV R191, R227 ;  /* 0x000000e300bf7202 */ /* 0x000fe20000000f00 */
[----:B------:R-:W-:Y:S01]  /*42c0*/  IMAD.MOV.U32 R190, RZ, RZ, R229 ;  /* 0x000000ffffbe7224 */ /* 0x000fe200078e00e5 */
[----:B------:R-:W-:Y:S01]  /*42d0*/  MOV R194, R223 ;  /* 0x000000df00c27202 */ /* 0x000fe20000000f00 */
[----:B------:R-:W-:-:S02]  /*42e0*/  IMAD.MOV.U32 R192, RZ, RZ, R226 ;  /* 0x000000ffffc07224 */ /* 0x000fc400078e00e2 */
[----:B------:R-:W-:Y:S02]  /*42f0*/  IMAD.MOV.U32 R193, RZ, RZ, R225 ;  /* 0x000000ffffc17224 */ /* 0x000fe400078e00e1 */
[----:B------:R-:W-:-:S05]  /*4300*/  IMAD.MOV.U32 R195, RZ, RZ, R222 ;  /* 0x000000ffffc37224 */ /* 0x000fca00078e00de */
[----:B------:R3:W-:Y:S02]  /*4310*/  STS.128 [R2+UR8+0x1000], R192 ;  /* 0x001000c002007988 */ /* 0x0007e40008000c08 */
[----:B---3--:R-:W-:Y:S01]  /*4320*/  IMAD.MOV.U32 R192, RZ, RZ, R213 ;  /* 0x000000ffffc07224 */ /* 0x008fe200078e00d5 */
[----:B------:R-:W-:Y:S01]  /*4330*/  MOV R194, R211 ;  /* 0x000000d300c27202 */ /* 0x000fe20000000f00 */
[----:B------:R-:W-:Y:S02]  /*4340*/  IMAD.MOV.U32 R193, RZ, RZ, R212 ;  /* 0x000000ffffc17224 */ /* 0x000fe400078e00d4 */
[----:B------:R-:W-:Y:S01]  /*4350*/  IMAD.MOV.U32 R195, RZ, RZ, R210 ;  /* 0x000000ffffc37224 */ /* 0x000fe200078e00d2 */
[----:B------:R-:W-:Y:S01]  /*4360*/  MOV R223, R138 ;  /* 0x0000008a00df7202 */ /* 0x000fe20000000f00 */
[----:B------:R-:W-:Y:S01]  /*4370*/  IMAD.MOV.U32 R222, RZ, RZ, R136 ;  /* 0x000000ffffde7224 */ /* 0x000fe200078e0088 */
[----:B------:R-:W-:Y:S01]  /*4380*/  MOV R225, R126 ;  /* 0x0000007e00e17202 */ /* 0x000fe20000000f00 */
[----:B------:R-:W-:Y:S01]  /*4390*/  IMAD.MOV.U32 R226, RZ, RZ, R140 ;  /* 0x000000ffffe27224 */ /* 0x000fe200078e008c */
[----:B------:R-:W3:Y:S01]  /*43a0*/  LDL.LU R136, [R1+0x194] ;  /* 0x0001940001887983 */ /* 0x000ee20000300800 */
[----:B------:R-:W-:-:S03]  /*43b0*/  IMAD.MOV.U32 R227, RZ, RZ, R142 ;  /* 0x000000ffffe37224 */ /* 0x000fc600078e008e */
[----:B------:R-:W4:Y:S04]  /*43c0*/  LDL.LU R138, [R1+0x190] ;  /* 0x00019000018a7983 */ /* 0x000f280000300800 */
[----:B------:R-:W5:Y:S01]  /*43d0*/  LDL.LU R140, [R1+0x198] ;  /* 0x00019800018c7983 */ /* 0x000f620000300800 */
[----:B------:R-:W-:Y:S01]  /*43e0*/  IMAD.MOV.U32 R230, RZ, RZ, R144 ;  /* 0x000000ffffe67224 */ /* 0x000fe200078e0090 */
[----:B------:R-:W-:Y:S01]  /*43f0*/  MOV R142, R228 ;  /* 0x000000e4008e7202 */ /* 0x000fe20000000f00 */
[----:B------:R-:W-:Y:S01]  /*4400*/  IMAD.MOV.U32 R228, RZ, RZ, R128 ;  /* 0x000000ffffe47224 */ /* 0x000fe200078e0080 */
[----:B------:R-:W-:Y:S01]  /*4410*/  MOV R144, R231 ;  /* 0x000000e700907202 */ /* 0x000fe20000000f00 */
[----:B------:R-:W-:Y:S01]  /*4420*/  IMAD.MOV.U32 R231, RZ, RZ, R146 ;  /* 0x000000ffffe77224 */ /* 0x000fe200078e0092 */
[----:B------:R-:W-:Y:S01]  /*4430*/  MOV R229, R130 ;  /* 0x0000008200e57202 */ /* 0x000fe20000000f00 */
[----:B--2---:R2:W-:Y:S02]  /*4440*/  STS.128 [R2+UR8+0x800], R188 ;  /* 0x000800bc02007988 */ /* 0x0045e40008000c08 */
[----:B--2---:R-:W-:Y:S01]  /*4450*/  IMAD.MOV.U32 R188, RZ, RZ, R221 ;  /* 0x000000ffffbc7224 */ /* 0x004fe200078e00dd */
[----:B------:R-:W-:Y:S01]  /*4460*/  MOV R189, R220 ;  /* 0x000000dc00bd7202 */ /* 0x000fe20000000f00 */
[----:B------:R-:W-:-:S02]  /*4470*/  IMAD.MOV.U32 R190, RZ, RZ, R219 ;  /* 0x000000ffffbe7224 */ /* 0x000fc400078e00db */
[----:B------:R-:W-:-:S05]  /*4480*/  IMAD.MOV.U32 R191, RZ, RZ, R218 ;  /* 0x000000ffffbf7224 */ /* 0x000fca00078e00da */
[----:B------:R2:W-:Y:S04]  /*4490*/  STS.128 [R2+UR8+0x1800], R188 ;  /* 0x001800bc02007988 */ /* 0x0005e80008000c08 */
[----:B------:R0:W-:Y:S01]  /*44a0*/  STS.128 [R3+UR8+0x800], R192 ;  /* 0x000800c003007988 */ /* 0x0001e20008000c08 */
[----:B--2---:R-:W-:Y:S01]  /*44b0*/  MOV R188, R217 ;  /* 0x000000d900bc7202 */ /* 0x004fe20000000f00 */
[----:B------:R-:W-:Y:S01]  /*44c0*/  IMAD.MOV.U32 R189, RZ, RZ, R216 ;  /* 0x000000ffffbd7224 */ /* 0x000fe200078e00d8 */
[----:B------:R-:W-:Y:S01]  /*44d0*/  MOV R191, R214 ;  /* 0x000000d600bf7202 */ /* 0x000fe20000000f00 */
[----:B------:R-:W-:Y:S01]  /*44e0*/  IMAD.MOV.U32 R190, RZ, RZ, R215 ;  /* 0x000000ffffbe7224 */ /* 0x000fe200078e00d7 */
[----:B0-----:R-:W-:Y:S01]  /*44f0*/  MOV R192, R205 ;  /* 0x000000cd00c07202 */ /* 0x001fe20000000f00 */
[----:B------:R-:W-:Y:S01]  /*4500*/  IMAD.MOV.U32 R193, RZ, RZ, R204 ;  /* 0x000000ffffc17224 */ /* 0x000fe200078e00cc */
[----:B------:R-:W-:Y:S01]  /*4510*/  MOV R195, R202 ;  /* 0x000000ca00c37202 */ /* 0x000fe20000000f00 */
[----:B------:R-:W-:Y:S01]  /*4520*/  IMAD.MOV.U32 R194, RZ, RZ, R203 ;  /* 0x000000ffffc27224 */ /* 0x000fe200078e00cb */
[----:B------:R0:W-:Y:S04]  /*4530*/  STS.128 [R3+UR8], R188 ;  /* 0x000000bc03007988 */ /* 0x0001e80008000c08 */
[----:B------:R-:W-:Y:S01]  /*4540*/  STS.128 [R3+UR8+0x1800], R192 ;  /* 0x001800c003007988 */ /* 0x000fe20008000c08 */
[----:B0-----:R-:W-:Y:S01]  /*4550*/  IMAD.MOV.U32 R188, RZ, RZ, R209 ;  /* 0x000000ffffbc7224 */ /* 0x001fe200078e00d1 */
[----:B------:R-:W-:Y:S01]  /*4560*/  MOV R189, R208 ;  /* 0x000000d000bd7202 */ /* 0x000fe20000000f00 */
[----:B------:R-:W-:-:S02]  /*4570*/  IMAD.MOV.U32 R190, RZ, RZ, R207 ;  /* 0x000000ffffbe7224 */ /* 0x000fc400078e00cf */
[----:B------:R-:W-:-:S05]  /*4580*/  IMAD.MOV.U32 R191, RZ, RZ, R206 ;  /* 0x000000ffffbf7224 */ /* 0x000fca00078e00ce */
[----:B------:R-:W-:Y:S01]  /*4590*/  STS.128 [R3+UR8+0x1000], R188 ;  /* 0x001000bc03007988 */ /* 0x000fe20008000c08 */
[----:B------:R-:W-:Y:S01]  /*45a0*/  BAR.SYNC.DEFER_BLOCKING 0x0 ;  /* 0x0000000000007b1d */ /* 0x000fe20000010000 */
[----:B------:R-:W-:Y:S01]  /*45b0*/  IMAD.MOV.U32 R220, RZ, RZ, R120 ;  /* 0x000000ffffdc7224 */ /* 0x000fe200078e0078 */
[----:B------:R-:W-:Y:S01]  /*45c0*/  MOV R221, R122 ;  /* 0x0000007a00dd7202 */ /* 0x000fe20000000f00 */
[----:B------:R-:W-:Y:S02]  /*45d0*/  IMAD.MOV.U32 R120, RZ, RZ, R201 ;  /* 0x000000ffff787224 */ /* 0x000fe400078e00c9 */
[----:B------:R-:W-:Y:S01]  /*45e0*/  IMAD.MOV.U32 R122, RZ, RZ, R200 ;  /* 0x000000ffff7a7224 */ /* 0x000fe200078e00c8 */
[----:B------:R-:W0:Y:S04]  /*45f0*/  LDS.128 R216, [R0] ;  /* 0x0000000000d87984 */ /* 0x000e280000000c00 */
[----:B------:R-:W2:Y:S04]  /*4600*/  LDS.128 R212, [R0+0x100] ;  /* 0x0001000000d47984 */ /* 0x000ea80000000c00 */
[----:B------:R-:W3:Y:S04]  /*4610*/  LDS.128 R208, [R0+0x200] ;  /* 0x0002000000d07984 */ /* 0x000ee80000000c00 */
[----:B------:R-:W3:Y:S04]  /*4620*/  LDS.128 R204, [R0+0x300] ;  /* 0x0003000000cc7984 */ /* 0x000ee80000000c00 */
[----:B------:R-:W3:Y:S04]  /*4630*/  LDS.128 R200, [R0+0x400] ;  /* 0x0004000000c87984 */ /* 0x000ee80000000c00 */
[----:B------:R-:W3:Y:S04]  /*4640*/  LDS.128 R196, [R0+0x500] ;  /* 0x0005000000c47984 */ /* 0x000ee80000000c00 */
[----:B------:R-:W3:Y:S04]  /*4650*/  LDS.128 R192, [R0+0x600] ;  /* 0x0006000000c07984 */ /* 0x000ee80000000c00 */
[----:B------:R-:W3:Y:S01]  /*4660*/  LDS.128 R188, [R0+0x700] ;  /* 0x0007000000bc7984 */ /* 0x000ee20000000c00 */
[----:B------:R-:W-:Y:S06]  /*4670*/  BAR.SYNC.DEFER_BLOCKING 0x0 ;  /* 0x0000000000007b1d */ /* 0x000fec0000010000 */
[----:B------:R1:W-:Y:S02]  /*4680*/  STS.128 [R2+UR8], R220 ;  /* 0x000000dc02007988 */ /* 0x0003e40008000c08 */
[----:B-1----:R-:W-:-:S02]  /*4690*/  IMAD.MOV.U32 R223, RZ, RZ, R224 ;  /* 0x000000ffffdf7224 */ /* 0x002fc400078e00e0 */
[----:B------:R-:W-:-:S05]  /*46a0*/  IMAD.MOV.U32 R224, RZ, RZ, R124 ;  /* 0x000000ffffe07224 */ /* 0x000fca00078e007c */
[----:B------:R1:W-:Y:S04]  /*46b0*/  STS.128 [R2+UR8+0x800], R224 ;  /* 0x000800e002007988 */ /* 0x0003e80008000c08 */
[----:B------:R4:W-:Y:S04]  /*46c0*/  STS.128 [R2+UR8+0x1000], R228 ;  /* 0x001000e402007988 */ /* 0x0009e80008000c08 */
[----:B-1----:R-:W5:Y:S04]  /*46d0*/  LDL.LU.64 R226, [R1+0x168] ;  /* 0x0001680001e27983 */ /* 0x002f680000300a00 */
[----:B------:R-:W3:Y:S04]  /*46e0*/  LDL.LU.64 R224, [R1+0x150] ;  /* 0x0001500001e07983 */ /* 0x000ee80000300a00 */
[----:B----4-:R-:W4:Y:S04]  /*46f0*/  LDL.LU.64 R228, [R1+0x160] ;  /* 0x0001600001e47983 */ /* 0x010f280000300a00 */
[----:B------:R-:W3:Y:S01]  /*4700*/  LDL.LU.64 R230, [R1+0x158] ;  /* 0x0001580001e67983 */ /* 0x000ee20000300a00 */
        /* <DEDUP_REMOVED lines=9> */
[----:B------:R-:W-:-:S02]  /*47a0*/  MOV R121, R123 ;  /* 0x0000007b00797202 */ /* 0x000fc40000000f00 */
[----:B------:R-:W-:Y:S01]  /*47b0*/  MOV R123, R139 ;  /* 0x0000008b007b7202 */ /* 0x000fe20000000f00 */
[----:B------:R-:W-:Y:S01]  /*47c0*/  STS.128 [R2+UR8+0x1800], R220 ;  /* 0x001800dc02007988 */ /* 0x000fe20008000c08 */
[----:B------:R-:W-:-:S03]  /*47d0*/  IMAD.MOV.U32 R124, RZ, RZ, R129 ;  /* 0x000000ffff7c7224 */ /* 0x000fc600078e0081 */
[----:B------:R1:W-:Y:S01]  /*47e0*/  STS.128 [R3+UR8], R120 ;  /* 0x0000007803007988 */ /* 0x0003e20008000c08 */
[----:B------:R-:W-:Y:S01]  /*47f0*/  IMAD.MOV.U32 R126, RZ, RZ, R145 ;  /* 0x000000ffff7e7224 */ /* 0x000fe200078e0091 */
[----:B------:R-:W-:Y:S01]  /*4800*/  MOV R129, R135 ;  /* 0x0000008700817202 */ /* 0x000fe20000000f00 */
[----:B------:R-:W-:Y:S02]  /*4810*/  IMAD.MOV.U32 R128, RZ, RZ, R133 ;  /* 0x000000ffff807224 */ /* 0x000fe400078e0085 */
[----:B------:R-:W-:Y:S02]  /*4820*/  IMAD.MOV.U32 R130, RZ, RZ, R149 ;  /* 0x000000ffff827224 */ /* 0x000fe400078e0095 */
[----:B-1----:R-:W-:Y:S01]  /*4830*/  IMAD.MOV.U32 R120, RZ, RZ, R125 ;  /* 0x000000ffff787224 */ /* 0x002fe200078e007d */
[----:B------:R-:W-:Y:S01]  /*4840*/  MOV R121, R127 ;  /* 0x0000007f00797202 */ /* 0x000fe20000000f00 */
[----:B------:R-:W-:Y:S01]  /*4850*/  IMAD.MOV.U32 R122, RZ, RZ, R141 ;  /* 0x000000ffff7a7224 */ /* 0x000fe200078e008d */
[----:B------:R-:W-:-:S02]  /*4860*/  MOV R125, R131 ;  /* 0x00000083007d7202 */ /* 0x000fc40000000f00 */
[----:B------:R-:W-:Y:S02]  /*4870*/  MOV R123, R143 ;  /* 0x0000008f007b7202 */ /* 0x000fe40000000f00 */
[----:B------:R-:W-:Y:S02]  /*4880*/  MOV R127, R147 ;  /* 0x00000093007f7202 */ /* 0x000fe40000000f00 */
[----:B------:R-:W-:Y:S01]  /*4890*/  MOV R131, R151 ;  /* 0x0000009700837202 */ /* 0x000fe20000000f00 */
[----:B------:R-:W-:Y:S04]  /*48a0*/  STS.128 [R3+UR8+0x800], R120 ;  /* 0x0008007803007988 */ /* 0x000fe80008000c08 */
[----:B------:R-:W-:Y:S04]  /*48b0*/  STS.128 [R3+UR8+0x1000], R124 ;  /* 0x0010007c03007988 */ /* 0x000fe80008000c08 */
[----:B------:R-:W-:Y:S01]  /*48c0*/  STS.128 [R3+UR8+0x1800], R128 ;  /* 0x0018008003007988 */ /* 0x000fe20008000c08 */
[----:B------:R-:W-:Y:S06]  /*48d0*/  BAR.SYNC.DEFER_BLOCKING 0x0 ;  /* 0x0000000000007b1d */ /* 0x000fec0000010000 */
[----:B-----5:R1:W-:Y:S04]  /*48e0*/  STG.E desc[UR12][R226.64], R134 ;  /* 0x00000086e2007986 */ /* 0x0203e8000c10190c */
[----:B------:R5:W-:Y:S04]  /*48f0*/  STG.E desc[UR12][R226.64+0x80], R132 ;  /* 0x00008084e2007986 */ /* 0x000be8000c10190c */
[----:B------:R-:W-:Y:S04]  /*4900*/  STG.E desc[UR12][R226.64+0x100], R52 ;  /* 0x00010034e2007986 */ /* 0x000fe8000c10190c */
[----:B------:R-:W-:Y:S04]  /*4910*/  STG.E desc[UR12][R226.64+0x180], R54 ;  /* 0x00018036e2007986 */ /* 0x000fe8000c10190c */
[----:B------:R-:W-:Y:S04]  /*4920*/  STG.E desc[UR12][R226.64+0x200], R184 ;  /* 0x000200b8e2007986 */ /* 0x000fe8000c10190c */
[----:B------:R-:W-:Y:S04]  /*4930*/  STG.E desc[UR12][R226.64+0x280], R186 ;  /* 0x000280bae2007986 */ /* 0x000fe8000c10190c */
[----:B0-----:R-:W-:Y:S04]  /*4940*/  STG.E desc[UR12][R226.64+0x300], R216 ;  /* 0x000300d8e2007986 */ /* 0x001fe8000c10190c */
[----:B-1----:R-:W3:Y:S04]  /*4950*/  LDL.LU R134, [R1+0x180] ;  /* 0x0001800001867983 */ /* 0x002ee80000300800 */
[----:B------:R0:W-:Y:S04]  /*4960*/  STG.E desc[UR12][R226.64+0x380], R218 ;  /* 0x000380dae2007986 */ /* 0x0001e8000c10190c */
[----:B-----5:R-:W5:Y:S04]  /*4970*/  LDL.LU R132, [R1+0x188] ;  /* 0x0001880001847983 */ /* 0x020f680000300800 */
[----:B0-----:R-:W5:Y:S04]  /*4980*/  LDL.LU.64 R226, [R1+0x148] ;  /* 0x0001480001e27983 */ /* 0x001f680000300a00 */
[----:B----4-:R0:W-:Y:S04]  /*4990*/  STG.E desc[UR12][R228.64], R146 ;  /* 0x00000092e4007986 */ /* 0x0101e8000c10190c */
[----:B------:R1:W-:Y:S04]  /*49a0*/  STG.E desc[UR12][R228.64+0x80], R144 ;  /* 0x00008090e4007986 */ /* 0x0003e8000c10190c */
[----:B------:R-:W-:Y:S04]  /*49b0*/  STG.E desc[UR12][R228.64+0x100], R48 ;  /* 0x00010030e4007986 */ /* 0x000fe8000c10190c */
[----:B0-----:R-:W4:Y:S04]  /*49c0*/  LDL.LU R146, [R1+0x170] ;  /* 0x0001700001927983 */ /* 0x001f280000300800 */
[----:B-1----:R-:W4:Y:S04]  /*49d0*/  LDL.LU R144, [R1+0x178] ;  /* 0x0001780001907983 */ /* 0x002f280000300800 */
[----:B------:R-:W-:Y:S04]  /*49e0*/  STG.E desc[UR12][R228.64+0x180], R50 ;  /* 0x00018032e4007986 */ /* 0x000fe8000c10190c */
[----:B------:R-:W4:Y:S04]  /*49f0*/  LDL.LU.64 R222, [R1+0x140] ;  /* 0x0001400001de7983 */ /* 0x000f280000300a00 */
[----:B------:R-:W-:Y:S04]  /*4a00*/  STG.E desc[UR12][R228.64+0x200], R180 ;  /* 0x000200b4e4007986 */ /* 0x000fe8000c10190c */
[----:B------:R-:W-:Y:S04]  /*4a10*/  STG.E desc[UR12][R228.64+0x280], R182 ;  /* 0x000280b6e4007986 */ /* 0x000fe8000c10190c */
[----:B--2---:R-:W-:Y:S04]  /*4a20*/  STG.E desc[UR12][R228.64+0x300], R212 ;  /* 0x000300d4e4007986 */ /* 0x004fe8000c10190c */
[----:B------:R0:W-:Y:S04]  /*4a30*/  STG.E desc[UR12][R228.64+0x380], R214 ;  /* 0x000380d6e4007986 */ /* 0x0001e8000c10190c */
[----:B---3--:R1:W-:Y:S04]  /*4a40*/  STG.E desc[UR12][R230.64], R142 ;  /* 0x0000008ee6007986 */ /* 0x0083e8000c10190c */
[----:B------:R2:W-:Y:S04]  /*4a50*/  STG.E desc[UR12][R230.64+0x80], R140 ;  /* 0x0000808ce6007986 */ /* 0x0005e8000c10190c */
[----:B0-----:R-:W3:Y:S04]  /*4a60*/  LDL.LU.64 R228, [R1+0x138] ;  /* 0x0001380001e47983 */ /* 0x001ee80000300a00 */
[----:B------:R-:W-:Y:S04]  /*4a70*/  STG.E desc[UR12][R230.64+0x100], R53 ;  /* 0x00010035e6007986 */ /* 0x000fe8000c10190c */
[----:B------:R-:W-:Y:S04]  /*4a80*/  STG.E desc[UR12][R230.64+0x180], R55 ;  /* 0x00018037e6007986 */ /* 0x000fe8000c10190c */
[----:B-1----:R-:W3:Y:S04]  /*4a90*/  LDL.LU R142, [R1+0x184] ;  /* 0x00018400018e7983 */ /* 0x002ee80000300800 */
[----:B------:R-:W-:Y:S04]  /*4aa0*/  STG.E desc[UR12][R230.64+0x200], R185 ;  /* 0x000200b9e6007986 */ /* 0x000fe8000c10190c */
[----:B--2---:R-:W2:Y:S04]  /*4ab0*/  LDL.LU R140, [R1+0x18c] ;  /* 0x00018c00018c7983 */ /* 0x004ea80000300800 */
[----:B------:R-:W-:Y:S04]  /*4ac0*/  STG.E desc[UR12][R230.64+0x280], R187 ;  /* 0x000280bbe6007986 */ /* 0x000fe8000c10190c */
[----:B------:R-:W-:Y:S04]  /*4ad0*/  STG.E desc[UR12][R230.64+0x300], R217 ;  /* 0x000300d9e6007986 */ /* 0x000fe8000c10190c */
[----:B------:R-:W-:Y:S04]  /*4ae0*/  STG.E desc[UR12][R230.64+0x380], R219 ;  /* 0x000380dbe6007986 */ /* 0x000fe8000c10190c */
[----:B------:R0:W-:Y:S04]  /*4af0*/  STG.E desc[UR12][R224.64], R138 ;  /* 0x0000008ae0007986 */ /* 0x0001e8000c10190c */
[----:B------:R1:W-:Y:S04]  /*4b00*/  STG.E desc[UR12][R224.64+0x80], R136 ;  /* 0x00008088e0007986 */ /* 0x0003e8000c10190c */
[----:B------:R-:W-:Y:S04]  /*4b10*/  STG.E desc[UR12][R224.64+0x100], R49 ;  /* 0x00010031e0007986 */ /* 0x000fe8000c10190c */
[----:B0-----:R-:W2:Y:S04]  /*4b20*/  LDL.LU R138, [R1+0x174] ;  /* 0x00017400018a7983 */ /* 0x001ea80000300800 */
[----:B-1----:R-:W2:Y:S04]  /*4b30*/  LDL.LU R136, [R1+0x17c] ;  /* 0x00017c0001887983 */ /* 0x002ea80000300800 */
[----:B------:R-:W2:Y:S04]  /*4b40*/  LDL.LU.64 R230, [R1+0x130] ;  /* 0x0001300001e67983 */ /* 0x000ea80000300a00 */
[----:B------:R-:W-:Y:S04]  /*4b50*/  STG.E desc[UR12][R224.64+0x180], R51 ;  /* 0x00018033e0007986 */ /* 0x000fe8000c10190c */
[----:B------:R-:W-:Y:S04]  /*4b60*/  STG.E desc[UR12][R224.64+0x200], R181 ;  /* 0x000200b5e0007986 */ /* 0x000fe8000c10190c */
[----:B------:R-:W-:Y:S04]  /*4b70*/  STG.E desc[UR12][R224.64+0x280], R183 ;  /* 0x000280b7e0007986 */ /* 0x000fe8000c10190c */
[----:B------:R-:W-:Y:S04]  /*4b80*/  STG.E desc[UR12][R224.64+0x300], R213 ;  /* 0x000300d5e0007986 */ /* 0x000fe8000c10190c */
[----:B------:R0:W-:Y:S04]  /*4b90*/  STG.E desc[UR12][R224.64+0x380], R215 ;  /* 0x000380d7e0007986 */ /* 0x0001e8000c10190c */
[----:B0-----:R-:W2:Y:S04]  /*4ba0*/  LDL.LU.64 R224, [R1+0x128] ;  /* 0x0001280001e07983 */ /* 0x001ea80000300a00 */
[----:B-----5:R-:W-:Y:S04]  /*4bb0*/  STG.E desc[UR12][R226.64], R134 ;  /* 0x00000086e2007986 */ /* 0x020fe8000c10190c */
[----:B------:R-:W-:Y:S04]  /*4bc0*/  STG.E desc[UR12][R226.64+0x80], R132 ;  /* 0x00008084e2007986 */ /* 0x000fe8000c10190c */
[----:B------:R-:W-:Y:S04]  /*4bd0*/  STG.E desc[UR12][R226.64+0x100], R44 ;  /* 0x0001002ce2007986 */ /* 0x000fe8000c10190c */
[----:B------:R-:W-:Y:S04]  /*4be0*/  STG.E desc[UR12][R226.64+0x180], R46 ;  /* 0x0001802ee2007986 */ /* 0x000fe8000c10190c */
[----:B------:R-:W-:Y:S04]  /*4bf0*/  STG.E desc[UR12][R226.64+0x200], R176 ;  /* 0x000200b0e2007986 */ /* 0x000fe8000c10190c */
[----:B------:R-:W-:Y:S04]  /*4c00*/  STG.E desc[UR12][R226.64+0x280], R178 ;  /* 0x000280b2e2007986 */ /* 0x000fe8000c10190c */
[----:B------:R-:W-:Y:S04]  /*4c10*/  STG.E desc[UR12][R226.64+0x300], R208 ;  /* 0x000300d0e2007986 */ /* 0x000fe8000c10190c */
[----:B------:R0:W-:Y:S04]  /*4c20*/  STG.E desc[UR12][R226.64+0x380], R210 ;  /* 0x000380d2e2007986 */ /* 0x0001e8000c10190c */
[----:B----4-:R-:W-:Y:S04]  /*4c30*/  STG.E desc[UR12][R222.64], R146 ;  /* 0x00000092de007986 */ /* 0x010fe8000c10190c */
[----:B------:R-:W-:Y:S04]  /*4c40*/  STG.E desc[UR12][R222.64+0x80], R144 ;  /* 0x00008090de007986 */ /* 0x000fe8000c10190c */
[----:B------:R-:W-:Y:S04]  /*4c50*/  STG.E desc[UR12][R222.64+0x100], R40 ;  /* 0x00010028de007986 */ /* 0x000fe8000c10190c */
[----:B------:R-:W-:Y:S04]  /*4c60*/  STG.E desc[UR12][R222.64+0x180], R42 ;  /* 0x0001802ade007986 */ /* 0x000fe8000c10190c */
[----:B------:R-:W-:Y:S04]  /*4c70*/  STG.E desc[UR12][R222.64+0x200], R172 ;  /* 0x000200acde007986 */ /* 0x000fe8000c10190c */
[----:B------:R-:W-:Y:S04]  /*4c80*/  STG.E desc[UR12][R222.64+0x280], R174 ;  /* 0x000280aede007986 */ /* 0x000fe8000c10190c */
[----:B------:R-:W-:Y:S04]  /*4c90*/  STG.E desc[UR12][R222.64+0x300], R204 ;  /* 0x000300ccde007986 */ /* 0x000fe8000c10190c */
[----:B------:R-:W-:Y:S04]  /*4ca0*/  STG.E desc[UR12][R222.64+0x380], R206 ;  /* 0x000380cede007986 */ /* 0x000fe8000c10190c */
[----:B0-----:R-:W4:Y:S04]  /*4cb0*/  LDL.LU.64 R226, [R1+0x120] ;  /* 0x0001200001e27983 */ /* 0x001f280000300a00 */
[----:B---3--:R-:W-:Y:S04]  /*4cc0*/  STG.E desc[UR12][R228.64], R142 ;  /* 0x0000008ee4007986 */ /* 0x008fe8000c10190c */
[----:B--2---:R-:W-:Y:S04]  /*4cd0*/  STG.E desc[UR12][R228.64+0x80], R140 ;  /* 0x0000808ce4007986 */ /* 0x004fe8000c10190c */
[----:B------:R-:W-:Y:S04]  /*4ce0*/  STG.E desc[UR12][R228.64+0x100], R45 ;  /* 0x0001002de4007986 */ /* 0x000fe8000c10190c */
        /* <DEDUP_REMOVED lines=13> */
[----:B------:R0:W-:Y:S04]  /*4dc0*/  STG.E desc[UR12][R224.64], R250 ;  /* 0x000000fae0007986 */ /* 0x0001e8000c10190c */
[----:B------:R1:W-:Y:S04]  /*4dd0*/  STG.E desc[UR12][R224.64+0x80], R251 ;  /* 0x000080fbe0007986 */ /* 0x0003e8000c10190c */
[----:B------:R-:W-:Y:S04]  /*4de0*/  LDS.128 R40, [R0+0x400] ;  /* 0x0004000000287984 */ /* 0x000fe80000000c00 */
[----:B0-----:R-:W2:Y:S04]  /*4df0*/  LDL.LU R250, [R1+0x248] ;  /* 0x0002480001fa7983 */ /* 0x001ea80000300800 */
[----:B-1----:R-:W2:Y:S04]  /*4e00*/  LDL.LU R251, [R1+0x244] ;  /* 0x0002440001fb7983 */ /* 0x002ea80000300800 */
[----:B------:R-:W-:Y:S04]  /*4e10*/  STG.E desc[UR12][R224.64+0x100], R36 ;  /* 0x00010024e0007986 */ /* 0x000fe8000c10190c */
[----:B------:R-:W-:Y:S04]  /*4e20*/  STG.E desc[UR12][R224.64+0x180], R38 ;  /* 0x00018026e0007986 */ /* 0x000fe8000c10190c */
[----:B------:R-:W-:Y:S04]  /*4e30*/  STG.E desc[UR12][R224.64+0x200], R168 ;  /* 0x000200a8e0007986 */ /* 0x000fe8000c10190c */
[----:B------:R-:W-:Y:S04]  /*4e40*/  STG.E desc[UR12][R224.64+0x280], R170 ;  /* 0x000280aae0007986 */ /* 0x000fe8000c10190c */
[----:B------:R-:W-:Y:S04]  /*4e50*/  STG.E desc[UR12][R224.64+0x300], R200 ;  /* 0x000300c8e0007986 */ /* 0x000fe8000c10190c */
[----:B------:R-:W-:Y:S04]  /*4e60*/  STG.E desc[UR12][R224.64+0x380], R202 ;  /* 0x000380cae0007986 */ /* 0x000fe8000c10190c */
[----:B----4-:R0:W-:Y:S04]  /*4e70*/  STG.E desc[UR12][R226.64], R248 ;  /* 0x000000f8e2007986 */ /* 0x0101e8000c10190c */
[----:B------:R1:W-:Y:S04]  /*4e80*/  STG.E desc[UR12][R226.64+0x80], R249 ;  /* 0x000080f9e2007986 */ /* 0x0003e8000c10190c */
[----:B------:R-:W-:Y:S04]  /*4e90*/  STG.E desc[UR12][R226.64+0x100], R32 ;  /* 0x00010020e2007986 */ /* 0x000fe8000c10190c */
[----:B------:R-:W-:Y:S04]  /*4ea0*/  STG.E desc[UR12][R226.64+0x180], R34 ;  /* 0x00018022e2007986 */ /* 0x000fe8000c10190c */
[----:B------:R-:W-:Y:S04]  /*4eb0*/  STG.E desc[UR12][R226.64+0x200], R164 ;  /* 0x000200a4e2007986 */ /* 0x000fe8000c10190c */
[----:B------:R-:W-:Y:S04]  /*4ec0*/  STG.E desc[UR12][R226.64+0x280], R166 ;  /* 0x000280a6e2007986 */ /* 0x000fe8000c10190c */
[----:B------:R-:W-:Y:S04]  /*4ed0*/  STG.E desc[UR12][R226.64+0x300], R196 ;  /* 0x000300c4e2007986 */ /* 0x000fe8000c10190c */
[----:B0-----:R-:W3:Y:S04]  /*4ee0*/  LDL.LU R248, [R1+0x240] ;  /* 0x0002400001f87983 */ /* 0x001ee80000300800 */
[----:B------:R-:W-:Y:S04]  /*4ef0*/  STG.E desc[UR12][R226.64+0x380], R198 ;  /* 0x000380c6e2007986 */ /* 0x000fe8000c10190c */
[----:B-1----:R-:W3:Y:S04]  /*4f00*/  LDL.LU R249, [R1+0x23c] ;  /* 0x00023c0001f97983 */ /* 0x002ee80000300800 */
[----:B--2---:R0:W-:Y:S04]  /*4f10*/  STG.E desc[UR12][R250.64], R246 ;  /* 0x000000f6fa007986 */ /* 0x0041e8000c10190c */
[----:B------:R1:W-:Y:S04]  /*4f20*/  STG.E desc[UR12][R250.64+0x80], R247 ;  /* 0x000080f7fa007986 */ /* 0x0003e8000c10190c */
        /* <DEDUP_REMOVED lines=8> */
[----:B------:R-:W0:Y:S04]  /*4fb0*/  LDS.128 R36, [R0] ;  /* 0x0000000000247984 */ /* 0x000e280000000c00 */
[----:B---3--:R1:W-:Y:S04]  /*4fc0*/  STG.E desc[UR12][R248.64], R244 ;  /* 0x000000f4f8007986 */ /* 0x0083e8000c10190c */
[----:B------:R3:W-:Y:S04]  /*4fd0*/  STG.E desc[UR12][R248.64+0x80], R245 ;  /* 0x000080f5f8007986 */ /* 0x0007e8000c10190c */
[----:B------:R-:W-:Y:S04]  /*4fe0*/  STG.E desc[UR12][R248.64+0x100], R33 ;  /* 0x00010021f8007986 */ /* 0x000fe8000c10190c */
[----:B-1----:R-:W4:Y:S04]  /*4ff0*/  LDL.LU R244, [R1+0x230] ;  /* 0x0002300001f47983 */ /* 0x002f280000300800 */
[----:B------:R-:W-:Y:S04]  /*5000*/  STG.E desc[UR12][R248.64+0x180], R35 ;  /* 0x00018023f8007986 */ /* 0x000fe8000c10190c */
[----:B------:R-:W-:Y:S04]  /*5010*/  STG.E desc[UR12][R248.64+0x200], R165 ;  /* 0x000200a5f8007986 */ /* 0x000fe8000c10190c */
[----:B------:R-:W-:Y:S04]  /*5020*/  STG.E desc[UR12][R248.64+0x280], R167 ;  /* 0x000280a7f8007986 */ /* 0x000fe8000c10190c */
[----:B------:R-:W-:Y:S04]  /*5030*/  STG.E desc[UR12][R248.64+0x300], R197 ;  /* 0x000300c5f8007986 */ /* 0x000fe8000c10190c */
[----:B------:R-:W-:Y:S04]  /*5040*/  STG.E desc[UR12][R248.64+0x380], R199 ;  /* 0x000380c7f8007986 */ /* 0x000fe8000c10190c */
[----:B---3--:R-:W4:Y:S04]  /*5050*/  LDL.LU R245, [R1+0x22c] ;  /* 0x00022c0001f57983 */ /* 0x008f280000300800 */
[----:B------:R-:W1:Y:S04]  /*5060*/  LDS.128 R32, [R0+0x100] ;  /* 0x0001000000207984 */ /* 0x000e680000000c00 */
[----:B--2---:R2:W-:Y:S04]  /*5070*/  STG.E desc[UR12][R246.64], R242 ;  /* 0x000000f2f6007986 */ /* 0x0045e8000c10190c */
[----:B------:R3:W-:Y:S04]  /*5080*/  STG.E desc[UR12][R246.64+0x80], R243 ;  /* 0x000080f3f6007986 */ /* 0x0007e8000c10190c */
[----:B--2---:R-:W2:Y:S04]  /*5090*/  LDL.LU R242, [R1+0x228] ;  /* 0x0002280001f27983 */ /* 0x004ea80000300800 */
[----:B---3--:R-:W2:Y:S04]  /*50a0*/  LDL.LU R243, [R1+0x224] ;  /* 0x0002240001f37983 */ /* 0x008ea80000300800 */
        /* <DEDUP_REMOVED lines=9> */
[----:B---3--:R-:W3:Y:S04]  /*5140*/  LDL.LU R240, [R1+0x220] ;  /* 0x0002200001f07983 */ /* 0x008ee80000300800 */
[----:B------:R-:W-:Y:S04]  /*5150*/  STG.E desc[UR12][R244.64+0x180], R26 ;  /* 0x0001801af4007986 */ /* 0x000fe8000c10190c */
[----:B------:R-:W-:Y:S04]  /*5160*/  STG.E desc[UR12][R244.64+0x200], R156 ;  /* 0x0002009cf4007986 */ /* 0x000fe8000c10190c */
[----:B------:R-:W-:Y:S04]  /*5170*/  STG.E desc[UR12][R244.64+0x280], R158 ;  /* 0x0002809ef4007986 */ /* 0x000fe8000c10190c */
[----:B------:R-:W-:Y:S04]  /*5180*/  STG.E desc[UR12][R244.64+0x300], R188 ;  /* 0x000300bcf4007986 */ /* 0x000fe8000c10190c */
[----:B------:R-:W-:Y:S04]  /*5190*/  STG.E desc[UR12][R244.64+0x380], R190 ;  /* 0x000380bef4007986 */ /* 0x000fe8000c10190c */
[----:B----4-:R-:W3:Y:S04]  /*51a0*/  LDL.LU R241, [R1+0x21c] ;  /* 0x00021c0001f17983 */ /* 0x010ee80000300800 */
[----:B--2---:R2:W-:Y:S04]  /*51b0*/  STG.E desc[UR12][R242.64], R238 ;  /* 0x000000eef2007986 */ /* 0x0045e8000c10190c */
[----:B------:R4:W-:Y:S04]  /*51c0*/  STG.E desc[UR12][R242.64+0x80], R239 ;  /* 0x000080eff2007986 */ /* 0x0009e8000c10190c */
[----:B--2---:R-:W2:Y:S04]  /*51d0*/  LDL.LU R238, [R1+0x218] ;  /* 0x0002180001ee7983 */ /* 0x004ea80000300800 */
[----:B----4-:R-:W2:Y:S04]  /*51e0*/  LDL.LU R239, [R1+0x214] ;  /* 0x0002140001ef7983 */ /* 0x010ea80000300800 */
[----:B------:R-:W-:Y:S04]  /*51f0*/  STG.E desc[UR12][R242.64+0x100], R29 ;  /* 0x0001001df2007986 */ /* 0x000fe8000c10190c */
[----:B------:R-:W-:Y:S04]  /*5200*/  STG.E desc[UR12][R242.64+0x180], R31 ;  /* 0x0001801ff2007986 */ /* 0x000fe8000c10190c */
[----:B------:R-:W-:Y:S04]  /*5210*/  STG.E desc[UR12][R242.64+0x200], R161 ;  /* 0x000200a1f2007986 */ /* 0x000fe8000c10190c */
[----:B------:R-:W-:Y:S04]  /*5220*/  STG.E desc[UR12][R242.64+0x280], R163 ;  /* 0x000280a3f2007986 */ /* 0x000fe8000c10190c */
[----:B------:R-:W-:Y:S04]  /*5230*/  STG.E desc[UR12][R242.64+0x300], R193 ;  /* 0x000300c1f2007986 */ /* 0x000fe8000c10190c */
[----:B------:R-:W-:Y:S04]  /*5240*/  STG.E desc[UR12][R242.64+0x380], R195 ;  /* 0x000380c3f2007986 */ /* 0x000fe8000c10190c */
[----:B------:R-:W4:Y:S04]  /*5250*/  LDS.128 R28, [R0+0x200] ;  /* 0x00020000001c7984 */ /* 0x000f280000000c00 */
[----:B---3--:R3:W-:Y:S04]  /*5260*/  STG.E desc[UR12][R240.64], R236 ;  /* 0x000000ecf0007986 */ /* 0x0087e8000c10190c */
        /* <DEDUP_REMOVED lines=8> */
[----:B-----5:R-:W3:Y:S04]  /*52f0*/  LDL.LU R237, [R1+0x20c] ;  /* 0x00020c0001ed7983 */ /* 0x020ee80000300800 */
[----:B--2---:R2:W-:Y:S04]  /*5300*/  STG.E desc[UR12][R238.64], R234 ;  /* 0x000000eaee007986 */ /* 0x0045e8000c10190c */
[----:B------:R5:W-:Y:S04]  /*5310*/  STG.E desc[UR12][R238.64+0x80], R235 ;  /* 0x000080ebee007986 */ /* 0x000be8000c10190c */
[----:B------:R-:W4:Y:S04]  /*5320*/  LDS.128 R24, [R0+0x300] ;  /* 0x0003000000187984 */ /* 0x000f280000000c00 */
[----:B--2---:R-:W2:Y:S04]  /*5330*/  LDL.LU R234, [R1+0x208] ;  /* 0x0002080001ea7983 */ /* 0x004ea80000300800 */
[----:B-----5:R-:W2:Y:S04]  /*5340*/  LDL.LU R235, [R1+0x204] ;  /* 0x0002040001eb7983 */ /* 0x020ea80000300800 */
[----:B------:R-:W-:Y:S04]  /*5350*/  STG.E desc[UR12][R238.64+0x100], R84 ;  /* 0x00010054ee007986 */ /* 0x000fe8000c10190c */
[----:B------:R-:W-:Y:S04]  /*5360*/  STG.E desc[UR12][R238.64+0x180], R86 ;  /* 0x00018056ee007986 */ /* 0x000fe8000c10190c */
[----:B------:R-:W-:Y:S04]  /*5370*/  STG.E desc[UR12][R238.64+0x200], R116 ;  /* 0x00020074ee007986 */ /* 0x000fe8000c10190c */
[----:B------:R-:W-:Y:S04]  /*5380*/  STG.E desc[UR12][R238.64+0x280], R118 ;  /* 0x00028076ee007986 */ /* 0x000fe8000c10190c */
[----:B0-----:R-:W-:Y:S04]  /*5390*/  STG.E desc[UR12][R238.64+0x300], R36 ;  /* 0x00030024ee007986 */ /* 0x001fe8000c10190c */
[----:B------:R-:W-:Y:S04]  /*53a0*/  STG.E desc[UR12][R238.64+0x380], R38 ;  /* 0x00038026ee007986 */ /* 0x000fe8000c10190c */
[----:B---3--:R0:W-:Y:S04]  /*53b0*/  STG.E desc[UR12][R236.64], R232 ;  /* 0x000000e8ec007986 */ /* 0x0081e8000c10190c */
[----:B------:R3:W-:Y:S04]  /*53c0*/  STG.E desc[UR12][R236.64+0x80], R233 ;  /* 0x000080e9ec007986 */ /* 0x0007e8000c10190c */
[----:B------:R-:W-:Y:S04]  /*53d0*/  STG.E desc[UR12][R236.64+0x100], R80 ;  /* 0x00010050ec007986 */ /* 0x000fe8000c10190c */
[----:B0-----:R-:W5:Y:S04]  /*53e0*/  LDL.LU R232, [R1+0x200] ;  /* 0x0002000001e87983 */ /* 0x001f680000300800 */
[----:B------:R-:W-:Y:S04]  /*53f0*/  STG.E desc[UR12][R236.64+0x180], R82 ;  /* 0x00018052ec007986 */ /* 0x000fe8000c10190c */
[----:B------:R-:W-:Y:S04]  /*5400*/  STG.E desc[UR12][R236.64+0x200], R112 ;  /* 0x00020070ec007986 */ /* 0x000fe8000c10190c */
[----:B------:R-:W-:Y:S04]  /*5410*/  STG.E desc[UR12][R236.64+0x280], R114 ;  /* 0x00028072ec007986 */ /* 0x000fe8000c10190c */
[----:B-1----:R-:W-:Y:S04]  /*5420*/  STG.E desc[UR12][R236.64+0x300], R32 ;  /* 0x00030020ec007986 */ /* 0x002fe8000c10190c */
[----:B------:R-:W-:Y:S04]  /*5430*/  STG.E desc[UR12][R236.64+0x380], R34 ;  /* 0x00038022ec007986 */ /* 0x000fe8000c10190c */
[----:B---3--:R-:W5:Y:S04]  /*5440*/  LDL.LU R233, [R1+0x1fc] ;  /* 0x0001fc0001e97983 */ /* 0x008f680000300800 */
        /* <DEDUP_REMOVED lines=10> */
[----:B------:R-:W-:Y:S04]  /*54f0*/  LDS.128 R36, [R0+0x600] ;  /* 0x0006000000247984 */ /* 0x000fe80000000c00 */
[----:B-----5:R0:W-:Y:S04]  /*5500*/  STG.E desc[UR12][R232.64], R152 ;  /* 0x00000098e8007986 */ /* 0x0201e8000c10190c */
[----:B------:R1:W-:Y:S04]  /*5510*/  STG.E desc[UR12][R232.64+0x80], R153 ;  /* 0x00008099e8007986 */ /* 0x0003e8000c10190c */
[----:B------:R-:W-:Y:S04]  /*5520*/  STG.E desc[UR12][R232.64+0x100], R81 ;  /* 0x00010051e8007986 */ /* 0x000fe8000c10190c */
[----:B0-----:R-:W3:Y:S04]  /*5530*/  LDL.LU R152, [R1+0x1f0] ;  /* 0x0001f00001987983 */ /* 0x001ee80000300800 */
[----:B------:R-:W-:Y:S04]  /*5540*/  STG.E desc[UR12][R232.64+0x180], R83 ;  /* 0x00018053e8007986 */ /* 0x000fe8000c10190c */
[----:B------:R-:W-:Y:S04]  /*5550*/  STG.E desc[UR12][R232.64+0x200], R113 ;  /* 0x00020071e8007986 */ /* 0x000fe8000c10190c */
[----:B------:R-:W-:Y:S04]  /*5560*/  STG.E desc[UR12][R232.64+0x280], R115 ;  /* 0x00028073e8007986 */ /* 0x000fe8000c10190c */
[----:B------:R-:W-:Y:S04]  /*5570*/  STG.E desc[UR12][R232.64+0x300], R33 ;  /* 0x00030021e8007986 */ /* 0x000fe8000c10190c */
[----:B------:R-:W-:Y:S04]  /*5580*/  STG.E desc[UR12][R232.64+0x380], R35 ;  /* 0x00038023e8007986 */ /* 0x000fe8000c10190c */
[----:B-1----:R-:W3:Y:S04]  /*5590*/  LDL.LU R153, [R1+0x1ec] ;  /* 0x0001ec0001997983 */ /* 0x002ee80000300800 */
[----:B--2---:R0:W-:Y:S04]  /*55a0*/  STG.E desc[UR12][R154.64], R22 ;  /* 0x000000169a007986 */ /* 0x0041e8000c10190c */
[----:B------:R1:W-:Y:S04]  /*55b0*/  STG.E desc[UR12][R154.64+0x80], R23 ;  /* 0x000080179a007986 */ /* 0x0003e8000c10190c */
[----:B------:R-:W2:Y:S04]  /*55c0*/  LDS.128 R32, [R0+0x500] ;  /* 0x0005000000207984 */ /* 0x000ea80000000c00 */
[----:B0-----:R-:W5:Y:S04]  /*55d0*/  LDL.LU R22, [R1+0x1e8] ;  /* 0x0001e80001167983 */ /* 0x001f680000300800 */
[----:B-1----:R-:W5:Y:S04]  /*55e0*/  LDL.LU R23, [R1+0x1e4] ;  /* 0x0001e40001177983 */ /* 0x002f680000300800 */
[----:B------:R-:W-:Y:S04]  /*55f0*/  STG.E desc[UR12][R154.64+0x100], R72 ;  /* 0x000100489a007986 */ /* 0x000fe8000c10190c */
[----:B------:R-:W-:Y:S04]  /*5600*/  STG.E desc[UR12][R154.64+0x180], R74 ;  /* 0x0001804a9a007986 */ /* 0x000fe8000c10190c */
[----:B------:R-:W-:Y:S04]  /*5610*/  STG.E desc[UR12][R154.64+0x200], R100 ;  /* 0x000200649a007986 */ /* 0x000fe8000c10190c */
[----:B------:R-:W-:Y:S04]  /*5620*/  STG.E desc[UR12][R154.64+0x280], R102 ;  /* 0x000280669a007986 */ /* 0x000fe8000c10190c */
[----:B----4-:R-:W-:Y:S04]  /*5630*/  STG.E desc[UR12][R154.64+0x300], R28 ;  /* 0x0003001c9a007986 */ /* 0x010fe8000c10190c */
[----:B------:R-:W-:Y:S04]  /*5640*/  STG.E desc[UR12][R154.64+0x380], R30 ;  /* 0x0003801e9a007986 */ /* 0x000fe8000c10190c */
[----:B---3--:R0:W-:Y:S04]  /*5650*/  STG.E desc[UR12][R152.64], R20 ;  /* 0x0000001498007986 */ /* 0x0081e8000c10190c */
        /* <DEDUP_REMOVED lines=9> */
[----:B-----5:R0:W-:Y:S04]  /*56f0*/  STG.E desc[UR12][R22.64], R18 ;  /* 0x0000001216007986 */ /* 0x0201e8000c10190c */
[----:B------:R1:W-:Y:S04]  /*5700*/  STG.E desc[UR12][R22.64+0x80], R19 ;  /* 0x0000801316007986 */ /* 0x0003e8000c10190c */
[----:B0-----:R-:W4:Y:S04]  /*5710*/  LDL.LU R18, [R1+0x1d8] ;  /* 0x0001d80001127983 */ /* 0x001f280000300800 */
[----:B-1----:R-:W4:Y:S04]  /*5720*/  LDL.LU R19, [R1+0x1d4] ;  /* 0x0001d40001137983 */ /* 0x002f280000300800 */
[----:B------:R-:W-:Y:S04]  /*5730*/  STG.E desc[UR12][R22.64+0x100], R73 ;  /* 0x0001004916007986 */ /* 0x000fe8000c10190c */
[----:B------:R-:W-:Y:S04]  /*5740*/  STG.E desc[UR12][R22.64+0x180], R75 ;  /* 0x0001804b16007986 */ /* 0x000fe8000c10190c */
[----:B------:R-:W-:Y:S04]  /*5750*/  STG.E desc[UR12][R22.64+0x200], R101 ;  /* 0x0002006516007986 */ /* 0x000fe8000c10190c */
[----:B------:R-:W-:Y:S04]  /*5760*/  STG.E desc[UR12][R22.64+0x280], R103 ;  /* 0x0002806716007986 */ /* 0x000fe8000c10190c */
[----:B------:R-:W-:Y:S04]  /*5770*/  STG.E desc[UR12][R22.64+0x300], R29 ;  /* 0x0003001d16007986 */ /* 0x000fe8000c10190c */
[----:B------:R-:W-:Y:S04]  /*5780*/  STG.E desc[UR12][R22.64+0x380], R31 ;  /* 0x0003801f16007986 */ /* 0x000fe8000c10190c */
[----:B------:R-:W0:Y:S04]  /*5790*/  LDS.128 R28, [R0+0x700] ;  /* 0x00070000001c7984 */ /* 0x000e280000000c00 */
[----:B---3--:R1:W-:Y:S04]  /*57a0*/  STG.E desc[UR12][R20.64], R16 ;  /* 0x0000001014007986 */ /* 0x0083e8000c10190c */
[----:B------:R3:W-:Y:S04]  /*57b0*/  STG.E desc[UR12][R20.64+0x80], R17 ;  /* 0x0000801114007986 */ /* 0x0007e8000c10190c */
[----:B------:R-:W-:Y:S04]  /*57c0*/  STG.E desc[UR12][R20.64+0x100], R69 ;  /* 0x0001004514007986 */ /* 0x000fe8000c10190c */
[----:B-1----:R-:W5:Y:S04]  /*57d0*/  LDL.LU R16, [R1+0x1d0] ;  /* 0x0001d00001107983 */ /* 0x002f680000300800 */
[----:B------:R-:W-:Y:S04]  /*57e0*/  STG.E desc[UR12][R20.64+0x180], R71 ;  /* 0x0001804714007986 */ /* 0x000fe8000c10190c */
[----:B------:R-:W-:Y:S04]  /*57f0*/  STG.E desc[UR12][R20.64+0x200], R97 ;  /* 0x0002006114007986 */ /* 0x000fe8000c10190c */
[----:B------:R-:W-:Y:S04]  /*5800*/  STG.E desc[UR12][R20.64+0x280], R99 ;  /* 0x0002806314007986 */ /* 0x000fe8000c10190c */
[----:B------:R-:W-:Y:S04]  /*5810*/  STG.E desc[UR12][R20.64+0x300], R25 ;  /* 0x0003001914007986 */ /* 0x000fe8000c10190c */
[----:B------:R-:W-:Y:S04]  /*5820*/  STG.E desc[UR12][R20.64+0x380], R27 ;  /* 0x0003801b14007986 */ /* 0x000fe8000c10190c */
[----:B---3--:R-:W5:Y:S04]  /*5830*/  LDL.LU R17, [R1+0x1cc] ;  /* 0x0001cc0001117983 */ /* 0x008f680000300800 */
[----:B----4-:R1:W-:Y:S04]  /*5840*/  STG.E desc[UR12][R18.64], R14 ;  /* 0x0000000e12007986 */ /* 0x0103e8000c10190c */
[----:B------:R3:W-:Y:S04]  /*5850*/  STG.E desc[UR12][R18.64+0x80], R15 ;  /* 0x0000800f12007986 */ /* 0x0007e8000c10190c */
[----:B-1----:R-:W4:Y:S04]  /*5860*/  LDL.LU R14, [R1+0x1c8] ;  /* 0x0001c800010e7983 */ /* 0x002f280000300800 */
[----:B---3--:R-:W4:Y:S04]  /*5870*/  LDL.LU R15, [R1+0x1c4] ;  /* 0x0001c400010f7983 */ /* 0x008f280000300800 */
[----:B------:R-:W-:Y:S04]  /*5880*/  STG.E desc[UR12][R18.64+0x100], R60 ;  /* 0x0001003c12007986 */ /* 0x000fe8000c10190c */
[----:B------:R-:W-:Y:S04]  /*5890*/  STG.E desc[UR12][R18.64+0x180], R62 ;  /* 0x0001803e12007986 */ /* 0x000fe8000c10190c */
[----:B------:R-:W-:Y:S04]  /*58a0*/  STG.E desc[UR12][R18.64+0x200], R108 ;  /* 0x0002006c12007986 */ /* 0x000fe8000c10190c */
[----:B------:R-:W-:Y:S04]  /*58b0*/  STG.E desc[UR12][R18.64+0x280], R110 ;  /* 0x0002806e12007986 */ /* 0x000fe8000c10190c */
[----:B------:R-:W-:Y:S04]  /*58c0*/  STG.E desc[UR12][R18.64+0x300], R40 ;  /* 0x0003002812007986 */ /* 0x000fe8000c10190c */
[----:B------:R-:W-:Y:S04]  /*58d0*/  STG.E desc[UR12][R18.64+0x380], R42 ;  /* 0x0003802a12007986 */ /* 0x000fe8000c10190c */
[----:B-----5:R1:W-:Y:S04]  /*58e0*/  STG.E desc[UR12][R16.64], R10 ;  /* 0x0000000a10007986 */ /* 0x0203e8000c10190c */
[----:B------:R3:W-:Y:S04]  /*58f0*/  STG.E desc[UR12][R16.64+0x80], R12 ;  /* 0x0000800c10007986 */ /* 0x0007e8000c10190c */
[----:B------:R-:W-:Y:S04]  /*5900*/  STG.E desc[UR12][R16.64+0x100], R76 ;  /* 0x0001004c10007986 */ /* 0x000fe8000c10190c */
[----:B-1----:R-:W5:Y:S04]  /*5910*/  LDL.LU R10, [R1+0x1c0] ;  /* 0x0001c000010a7983 */ /* 0x002f680000300800 */
[----:B------:R-:W-:Y:S04]  /*5920*/  STG.E desc[UR12][R16.64+0x180], R78 ;  /* 0x0001804e10007986 */ /* 0x000fe8000c10190c */
[----:B------:R-:W-:Y:S04]  /*5930*/  STG.E desc[UR12][R16.64+0x200], R104 ;  /* 0x0002006810007986 */ /* 0x000fe8000c10190c */
[----:B------:R-:W-:Y:S04]  /*5940*/  STG.E desc[UR12][R16.64+0x280], R106 ;  /* 0x0002806a10007986 */ /* 0x000fe8000c10190c */
[----:B--2---:R-:W-:Y:S04]  /*5950*/  STG.E desc[UR12][R16.64+0x300], R32 ;  /* 0x0003002010007986 */ /* 0x004fe8000c10190c */
[----:B------:R-:W-:Y:S04]  /*5960*/  STG.E desc[UR12][R16.64+0x380], R34 ;  /* 0x0003802210007986 */ /* 0x000fe8000c10190c */
[----:B---3--:R-:W2:Y:S04]  /*5970*/  LDL.LU R12, [R1+0x1bc] ;  /* 0x0001bc00010c7983 */ /* 0x008ea80000300800 */
[----:B----4-:R1:W-:Y:S04]  /*5980*/  STG.E desc[UR12][R14.64], R13 ;  /* 0x0000000d0e007986 */ /* 0x0103e8000c10190c */
[----:B-1----:R-:W2:Y:S04]  /*5990*/  LDL.LU R13, [R1+0x1b8] ;  /* 0x0001b800010d7983 */ /* 0x002ea80000300800 */
[----:B------:R1:W-:Y:S04]  /*59a0*/  STG.E desc[UR12][R14.64+0x80], R11 ;  /* 0x0000800b0e007986 */ /* 0x0003e8000c10190c */
[----:B------:R-:W-:Y:S04]  /*59b0*/  STG.E desc[UR12][R14.64+0x100], R61 ;  /* 0x0001003d0e007986 */ /* 0x000fe8000c10190c */
[----:B------:R-:W-:Y:S04]  /*59c0*/  STG.E desc[UR12][R14.64+0x180], R63 ;  /* 0x0001803f0e007986 */ /* 0x000fe8000c10190c */
[----:B-1----:R-:W5:Y:S04]  /*59d0*/  LDL.LU R11, [R1+0x1b4] ;  /* 0x0001b400010b7983 */ /* 0x002f680000300800 */
[----:B------:R-:W3:Y:S04]  /*59e0*/  LDL.LU R140, [R1+0x14] ;  /* 0x00001400018c7983 */ /* 0x000ee80000300800 */
[----:B------:R-:W-:Y:S04]  /*59f0*/  STG.E desc[UR12][R14.64+0x200], R109 ;  /* 0x0002006d0e007986 */ /* 0x000fe8000c10190c */
[----:B------:R-:W-:Y:S04]  /*5a00*/  STG.E desc[UR12][R14.64+0x280], R111 ;  /* 0x0002806f0e007986 */ /* 0x000fe8000c10190c */
[----:B------:R-:W-:Y:S04]  /*5a10*/  STG.E desc[UR12][R14.64+0x300], R41 ;  /* 0x000300290e007986 */ /* 0x000fe8000c10190c */
[----:B------:R-:W-:Y:S04]  /*5a20*/  STG.E desc[UR12][R14.64+0x380], R43 ;  /* 0x0003802b0e007986 */ /* 0x000fe8000c10190c */
[----:B------:R-:W4:Y:S04]  /*5a30*/  LDL.LU R138, [R1+0x1c] ;  /* 0x00001c00018a7983 */ /* 0x000f280000300800 */
[----:B--2---:R1:W-:Y:S04]  /*5a40*/  STG.E desc[UR12][R12.64], R8 ;  /* 0x000000080c007986 */ /* 0x0043e8000c10190c */
[----:B------:R2:W-:Y:S04]  /*5a50*/  STG.E desc[UR12][R12.64+0x80], R9 ;  /* 0x000080090c007986 */ /* 0x0005e8000c10190c */
[----:B-1----:R-:W3:Y:S04]  /*5a60*/  LDL.LU R8, [R1+0x1b0] ;  /* 0x0001b00001087983 */ /* 0x002ee80000300800 */
[----:B--2---:R-:W3:Y:S04]  /*5a70*/  LDL.LU R9, [R1+0x1ac] ;  /* 0x0001ac0001097983 */ /* 0x004ee80000300800 */
[----:B------:R-:W-:Y:S04]  /*5a80*/  STG.E desc[UR12][R12.64+0x100], R77 ;  /* 0x0001004d0c007986 */ /* 0x000fe8000c10190c */
[----:B------:R-:W-:Y:S04]  /*5a90*/  STG.E desc[UR12][R12.64+0x180], R79 ;  /* 0x0001804f0c007986 */ /* 0x000fe8000c10190c */
[----:B------:R-:W-:Y:S04]  /*5aa0*/  STG.E desc[UR12][R12.64+0x200], R105 ;  /* 0x000200690c007986 */ /* 0x000fe8000c10190c */
[----:B------:R-:W-:Y:S04]  /*5ab0*/  STG.E desc[UR12][R12.64+0x280], R107 ;  /* 0x0002806b0c007986 */ /* 0x000fe8000c10190c */
[----:B------:R-:W-:Y:S04]  /*5ac0*/  STG.E desc[UR12][R12.64+0x300], R33 ;  /* 0x000300210c007986 */ /* 0x000fe8000c10190c */
[----:B------:R-:W-:Y:S04]  /*5ad0*/  STG.E desc[UR12][R12.64+0x380], R35 ;  /* 0x000380230c007986 */ /* 0x000fe8000c10190c */
[----:B------:R-:W2:Y:S04]  /*5ae0*/  LDL.LU R136, [R1+0x4] ;  /* 0x0000040001887983 */ /* 0x000ea80000300800 */
[----:B-----5:R1:W-:Y:S04]  /*5af0*/  STG.E desc[UR12][R10.64], R6 ;  /* 0x000000060a007986 */ /* 0x0203e8000c10190c */
        /* <DEDUP_REMOVED lines=8> */
[----:B-----5:R-:W4:Y:S04]  /*5b80*/  LDL.LU R7, [R1+0x1a4] ;  /* 0x0001a40001077983 */ /* 0x020f280000300800 */
[----:B---3--:R1:W-:Y:S04]  /*5b90*/  STG.E desc[UR12][R8.64], R4 ;  /* 0x0000000408007986 */ /* 0x0083e8000c10190c */
[----:B------:R3:W-:Y:S04]  /*5ba0*/  STG.E desc[UR12][R8.64+0x80], R5 ;  /* 0x0000800508007986 */ /* 0x0007e8000c10190c */
[----:B-1----:R-:W2:Y:S04]  /*5bb0*/  LDL.LU R4, [R1+0x1a0] ;  /* 0x0001a00001047983 */ /* 0x002ea80000300800 */
[----:B---3--:R-:W2:Y:S04]  /*5bc0*/  LDL.LU R5, [R1+0x19c] ;  /* 0x00019c0001057983 */ /* 0x008ea80000300800 */
[----:B------:R-:W-:Y:S04]  /*5bd0*/  STG.E desc[UR12][R8.64+0x100], R56 ;  /* 0x0001003808007986 */ /* 0x000fe8000c10190c */
[----:B------:R-:W-:Y:S04]  /*5be0*/  STG.E desc[UR12][R8.64+0x180], R58 ;  /* 0x0001803a08007986 */ /* 0x000fe8000c10190c */
[----:B------:R-:W-:Y:S04]  /*5bf0*/  STG.E desc[UR12][R8.64+0x200], R88 ;  /* 0x0002005808007986 */ /* 0x000fe8000c10190c */
[----:B------:R-:W-:Y:S04]  /*5c00*/  STG.E desc[UR12][R8.64+0x280], R90 ;  /* 0x0002805a08007986 */ /* 0x000fe8000c10190c */
[----:B0-----:R-:W-:Y:S04]  /*5c10*/  STG.E desc[UR12][R8.64+0x300], R28 ;  /* 0x0003001c08007986 */ /* 0x001fe8000c10190c */
[----:B------:R-:W-:Y:S04]  /*5c20*/  STG.E desc[UR12][R8.64+0x380], R30 ;  /* 0x0003801e08007986 */ /* 0x000fe8000c10190c */
        /* <DEDUP_REMOVED lines=8> */
[----:B--2---:R-:W-:Y:S04]  /*5cb0*/  STG.E desc[UR12][R4.64], R136 ;  /* 0x0000008804007986 */ /* 0x004fe8000c10190c */
[----:B------:R-:W-:Y:S04]  /*5cc0*/  STG.E desc[UR12][R4.64+0x80], R252 ;  /* 0x000080fc04007986 */ /* 0x000fe8000c10190c */
[----:B------:R-:W-:Y:S04]  /*5cd0*/  STG.E desc[UR12][R4.64+0x100], R57 ;  /* 0x0001003904007986 */ /* 0x000fe8000c10190c */
[----:B------:R-:W-:Y:S04]  /*5ce0*/  STG.E desc[UR12][R4.64+0x180], R59 ;  /* 0x0001803b04007986 */ /* 0x000fe8000c10190c */
[----:B------:R-:W-:Y:S04]  /*5cf0*/  STG.E desc[UR12][R4.64+0x200], R89 ;  /* 0x0002005904007986 */ /* 0x000fe8000c10190c */
[----:B------:R-:W-:Y:S04]  /*5d00*/  STG.E desc[UR12][R4.64+0x280], R91 ;  /* 0x0002805b04007986 */ /* 0x000fe8000c10190c */
[----:B------:R-:W-:Y:S04]  /*5d10*/  STG.E desc[UR12][R4.64+0x300], R29 ;  /* 0x0003001d04007986 */ /* 0x000fe8000c10190c */
[----:B------:R-:W-:Y:S01]  /*5d20*/  STG.E desc[UR12][R4.64+0x380], R31 ;  /* 0x0003801f04007986 */ /* 0x000fe2000c10190c */
[----:B------:R-:W-:Y:S05]  /*5d30*/  EXIT ;  /* 0x000000000000794d */ /* 0x000fea0003800000 */
.L_x_0:
[----:B------:R-:W-:-:S00]  /*5d40*/  BRA `(.L_x_0) ;  /* 0xfffffffc00fc7947 */ /* 0x000fc0000383ffff */
[----:B------:R-:W-:-:S00]  /*5d50*/  NOP ;  /* 0x0000000000007918 */ /* 0x000fc00000000000 */
        /* <DEDUP_REMOVED lines=10> */
.L_x_1:


//--------------------- .nv.shared.gluon_mma      --------------------------
	.section	.nv.shared.gluon_mma,"aw",@nobits
	.sectionflags	@""
	.align	16
	.zero		1024


//--------------------- .nv.shared.reserved.0     --------------------------
	.section	.nv.shared.reserved.0,"aw",@nobits
	.weak		__nv_reservedSMEM_offset_0_alias
	.size		__nv_reservedSMEM_offset_0_alias, 0, 0
	.other		__nv_reservedSMEM_offset_0_alias,@"STO_CUDA_RESERVED_SHARED STV_DEFAULT"
__nv_reservedSMEM_offset_0_alias:
	.zero		0


//--------------------- .nv.constant0.gluon_mma   --------------------------
	.section	.nv.constant0.gluon_mma,"a",@progbits
	.sectionflags	@""
	.align	4
.nv.constant0.gluon_mma:
	.zero		568


//--------------------- SYMBOLS --------------------------

	.type		.nv.reservedSmem.offset0,@object
	.size		.nv.reservedSmem.offset0,0x4
